// auto-generated by cutlass_sweep.gemm — config: {"arch": "sm_90", "cluster_m": 1, "cluster_n": 2, "dtype": "e5m2", "stages": 3, "tile_k": 128, "tile_m": 128, "tile_n": 256}
#include "cutlass/cutlass.h"
#include "cutlass/gemm/collective/collective_builder.hpp"
#include "cutlass/gemm/device/gemm_universal_adapter.h"
#include "cutlass/gemm/kernel/gemm_universal.hpp"
#include "cutlass/epilogue/collective/collective_builder.hpp"

using ElemA = cutlass::float_e5m2_t;
using ElemB = cutlass::float_e5m2_t;
using ElemCD = cutlass::float_e5m2_t;
using Acc  = float;
using TileShape    = cute::Shape<cute::_128, cute::_256, cute::_128>;
using ClusterShape = cute::Shape<cute::_1, cute::_2, cute::_1>;

using CollectiveEpilogue = typename cutlass::epilogue::collective::CollectiveBuilder<
    cutlass::arch::Sm90, cutlass::arch::OpClassTensorOp,
    TileShape, ClusterShape,
    cutlass::epilogue::collective::EpilogueTileAuto,
    Acc, Acc,
    ElemCD, cutlass::layout::RowMajor, 128 / cutlass::sizeof_bits<ElemCD>::value,
    ElemCD, cutlass::layout::RowMajor, 128 / cutlass::sizeof_bits<ElemCD>::value,
    cutlass::epilogue::collective::EpilogueScheduleAuto
  >::CollectiveOp;

using CollectiveMainloop = typename cutlass::gemm::collective::CollectiveBuilder<
    cutlass::arch::Sm90, cutlass::arch::OpClassTensorOp,
    ElemA, cutlass::layout::RowMajor, 128 / cutlass::sizeof_bits<ElemA>::value,
    ElemB, cutlass::layout::ColumnMajor, 128 / cutlass::sizeof_bits<ElemB>::value,
    Acc,
    TileShape, ClusterShape,
    cutlass::gemm::collective::StageCount<3>,
    cutlass::gemm::collective::KernelScheduleAuto
  >::CollectiveOp;

using GemmKernel = cutlass::gemm::kernel::GemmUniversal<
    cute::Shape<int,int,int,int>,
    CollectiveMainloop,
    CollectiveEpilogue
>;
using Gemm = cutlass::gemm::device::GemmUniversalAdapter<GemmKernel>;

// Force the device kernel symbol into the cubin without needing a host main.
auto* _anchor = &cutlass::device_kernel<GemmKernel>;


// ===== COMPILED SASS (sm_90a) =====

	.target	sm_90a

	.elftype	@"ET_EXEC"


//--------------------- .note.nv.tkinfo           --------------------------
	.section	.note.nv.tkinfo,"",@"SHT_NOTE"
	.sectionflags	@"SHF_NOTE_NV_TKINFO"
	.tkinfo
        /*0018*/ 	.word	0x00000002
        /*0030*/ 	.string	""
        /*0030*/ 	.string	"ptxas"
        /*0030*/ 	.string	"Cuda compilation tools, release 13.0, V13.0.88"
        /*0030*/ 	.string	"Build cuda_13.0.r13.0/compiler.36424714_0"
        /*0030*/ 	.string	"-arch sm_90a -m 64 "



//--------------------- .note.nv.cuinfo           --------------------------
	.section	.note.nv.cuinfo,"",@"SHT_NOTE"
	.sectionflags	@"SHF_NOTE_NV_CUINFO"
        /*0018*/ 	.short	0x0002
        /*001a*/ 	.short	0x005a
        /*001c*/ 	.short	0x0082
	.zero		2


//--------------------- .nv.info                  --------------------------
	.section	.nv.info,"",@"SHT_CUDA_INFO"
	.align	4


	//----- nvinfo : EIATTR_REGCOUNT
	.align		4
        /*0000*/ 	.byte	0x04, 0x2f
        /*0002*/ 	.short	(.L_12 - .L_11)
	.align		4
.L_11:
        /*0004*/ 	.word	index@(_ZN7cutlass13device_kernelINS_4gemm6kernel13GemmUniversalIN4cute5tupleIJiiiiEEENS1_10collective13CollectiveMmaINS1_37MainloopSm90TmaGmmaWarpSpecializedFP8ILi3ENS5_IJNS4_1CILi1EEENSA_ILi2EEESB_EEENS1_35KernelTmaWarpSpecializedCooperativeEEENS5_IJNSA_ILi128EEENSA_ILi256EEESG_EEENS_12float_e5m2_tENS5_IJlSB_lEEESJ_SK_NS4_8TiledMMAINS4_8MMA_AtomIJNS4_4SM904GMMA31MMA_64x256x32_F32E5M2E5M2_SS_TNILNSO_7ScaleInE1ELSQ_1EEEEEENS4_6LayoutINS5_IJSC_SB_SB_EEENS5_IJSB_NSA_ILi0EEESV_EEEEENS5_IJNS4_10UnderscoreESY_SY_EEEEENS4_23SM90_TMA_LOAD_MULTICASTENS4_14ComposedLayoutINS4_7SwizzleILi3ELi4ELi3EEENS4_18smem_ptr_flag_bitsILi8EEENST_INS5_IJNSA_ILi8EEESG_EEENS5_IJSG_SB_EEEEEEEvNS4_8identityENS4_13SM90_TMA_LOADES1B_vS1C_EENS_8epilogue10collective6detail29Sm90TmaWarpSpecializedAdapterINS1G_15DefaultEpilogueISJ_SK_SK_NS1F_6thread17LinearCombinationISJ_Li1EffLNS1K_9ScaleType4KindE0ELNS_15FloatRoundStyleE2ESJ_EENS1_15EpilogueDefaultEEEEEvvEEEEvNT_6ParamsE)
        /*0008*/ 	.word	0x000000a8


	//----- nvinfo : EIATTR_FRAME_SIZE
	.align		4
.L_12:
        /*000c*/ 	.byte	0x04, 0x11
        /*000e*/ 	.short	(.L_14 - .L_13)
	.align		4
.L_13:
        /*0010*/ 	.word	index@(_ZN7cutlass13device_kernelINS_4gemm6kernel13GemmUniversalIN4cute5tupleIJiiiiEEENS1_10collective13CollectiveMmaINS1_37MainloopSm90TmaGmmaWarpSpecializedFP8ILi3ENS5_IJNS4_1CILi1EEENSA_ILi2EEESB_EEENS1_35KernelTmaWarpSpecializedCooperativeEEENS5_IJNSA_ILi128EEENSA_ILi256EEESG_EEENS_12float_e5m2_tENS5_IJlSB_lEEESJ_SK_NS4_8TiledMMAINS4_8MMA_AtomIJNS4_4SM904GMMA31MMA_64x256x32_F32E5M2E5M2_SS_TNILNSO_7ScaleInE1ELSQ_1EEEEEENS4_6LayoutINS5_IJSC_SB_SB_EEENS5_IJSB_NSA_ILi0EEESV_EEEEENS5_IJNS4_10UnderscoreESY_SY_EEEEENS4_23SM90_TMA_LOAD_MULTICASTENS4_14ComposedLayoutINS4_7SwizzleILi3ELi4ELi3EEENS4_18smem_ptr_flag_bitsILi8EEENST_INS5_IJNSA_ILi8EEESG_EEENS5_IJSG_SB_EEEEEEEvNS4_8identityENS4_13SM90_TMA_LOADES1B_vS1C_EENS_8epilogue10collective6detail29Sm90TmaWarpSpecializedAdapterINS1G_15DefaultEpilogueISJ_SK_SK_NS1F_6thread17LinearCombinationISJ_Li1EffLNS1K_9ScaleType4KindE0ELNS_15FloatRoundStyleE2ESJ_EENS1_15EpilogueDefaultEEEEEvvEEEEvNT_6ParamsE)
        /*0014*/ 	.word	0x000000f8


	//----- nvinfo : EIATTR_MIN_STACK_SIZE
	.align		4
.L_14:
        /*0018*/ 	.byte	0x04, 0x12
        /*001a*/ 	.short	(.L_16 - .L_15)
	.align		4
.L_15:
        /*001c*/ 	.word	index@(_ZN7cutlass13device_kernelINS_4gemm6kernel13GemmUniversalIN4cute5tupleIJiiiiEEENS1_10collective13CollectiveMmaINS1_37MainloopSm90TmaGmmaWarpSpecializedFP8ILi3ENS5_IJNS4_1CILi1EEENSA_ILi2EEESB_EEENS1_35KernelTmaWarpSpecializedCooperativeEEENS5_IJNSA_ILi128EEENSA_ILi256EEESG_EEENS_12float_e5m2_tENS5_IJlSB_lEEESJ_SK_NS4_8TiledMMAINS4_8MMA_AtomIJNS4_4SM904GMMA31MMA_64x256x32_F32E5M2E5M2_SS_TNILNSO_7ScaleInE1ELSQ_1EEEEEENS4_6LayoutINS5_IJSC_SB_SB_EEENS5_IJSB_NSA_ILi0EEESV_EEEEENS5_IJNS4_10UnderscoreESY_SY_EEEEENS4_23SM90_TMA_LOAD_MULTICASTENS4_14ComposedLayoutINS4_7SwizzleILi3ELi4ELi3EEENS4_18smem_ptr_flag_bitsILi8EEENST_INS5_IJNSA_ILi8EEESG_EEENS5_IJSG_SB_EEEEEEEvNS4_8identityENS4_13SM90_TMA_LOADES1B_vS1C_EENS_8epilogue10collective6detail29Sm90TmaWarpSpecializedAdapterINS1G_15DefaultEpilogueISJ_SK_SK_NS1F_6thread17LinearCombinationISJ_Li1EffLNS1K_9ScaleType4KindE0ELNS_15FloatRoundStyleE2ESJ_EENS1_15EpilogueDefaultEEEEEvvEEEEvNT_6ParamsE)
        /*0020*/ 	.word	0x000000f8
.L_16:


//--------------------- .nv.compat                --------------------------
	.section	.nv.compat,"",@"SHT_CUDA_COMPAT_INFO"
	.align	4
        /*0000*/ 	.byte	0x02, 0x09, 0x01, 0x00, 0x02, 0x02, 0x04, 0x00, 0x02, 0x05, 0x05, 0x00, 0x03, 0x07, 0x01, 0x01
        /*0010*/ 	.byte	0x02, 0x03, 0x01, 0x00, 0x02, 0x06, 0x01, 0x00, 0x04, 0x0b, 0x08, 0x00, 0x00, 0x00, 0x00, 0x00
        /*0020*/ 	.byte	0x00, 0x00, 0x00, 0x00


//--------------------- .nv.info._ZN7cutlass13device_kernelINS_4gemm6kernel13GemmUniversalIN4cute5tupleIJiiiiEEENS1_10collective13CollectiveMmaINS1_37MainloopSm90TmaGmmaWarpSpecializedFP8ILi3ENS5_IJNS4_1CILi1EEENSA_ILi2EEESB_EEENS1_35KernelTmaWarpSpecializedCooperativeEEENS5_IJNSA_ILi128EEENSA_ILi256EEESG_EEENS_12float_e5m2_tENS5_IJlSB_lEEESJ_SK_NS4_8TiledMMAINS4_8MMA_AtomIJNS4_4SM904GMMA31MMA_64x256x32_F32E5M2E5M2_SS_TNILNSO_7ScaleInE1ELSQ_1EEEEEENS4_6LayoutINS5_IJSC_SB_SB_EEENS5_IJSB_NSA_ILi0EEESV_EEEEENS5_IJNS4_10UnderscoreESY_SY_EEEEENS4_23SM90_TMA_LOAD_MULTICASTENS4_14ComposedLayoutINS4_7SwizzleILi3ELi4ELi3EEENS4_18smem_ptr_flag_bitsILi8EEENST_INS5_IJNSA_ILi8EEESG_EEENS5_IJSG_SB_EEEEEEEvNS4_8identityENS4_13SM90_TMA_LOADES1B_vS1C_EENS_8epilogue10collective6detail29Sm90TmaWarpSpecializedAdapterINS1G_15DefaultEpilogueISJ_SK_SK_NS1F_6thread17LinearCombinationISJ_Li1EffLNS1K_9ScaleType4KindE0ELNS_15FloatRoundStyleE2ESJ_EENS1_15EpilogueDefaultEEEEEvvEEEEvNT_6ParamsE --------------------------
	.section	.nv.info._ZN7cutlass13device_kernelINS_4gemm6kernel13GemmUniversalIN4cute5tupleIJiiiiEEENS1_10collective13CollectiveMmaINS1_37MainloopSm90TmaGmmaWarpSpecializedFP8ILi3ENS5_IJNS4_1CILi1EEENSA_ILi2EEESB_EEENS1_35KernelTmaWarpSpecializedCooperativeEEENS5_IJNSA_ILi128EEENSA_ILi256EEESG_EEENS_12float_e5m2_tENS5_IJlSB_lEEESJ_SK_NS4_8TiledMMAINS4_8MMA_AtomIJNS4_4SM904GMMA31MMA_64x256x32_F32E5M2E5M2_SS_TNILNSO_7ScaleInE1ELSQ_1EEEEEENS4_6LayoutINS5_IJSC_SB_SB_EEENS5_IJSB_NSA_ILi0EEESV_EEEEENS5_IJNS4_10UnderscoreESY_SY_EEEEENS4_23SM90_TMA_LOAD_MULTICASTENS4_14ComposedLayoutINS4_7SwizzleILi3ELi4ELi3EEENS4_18smem_ptr_flag_bitsILi8EEENST_INS5_IJNSA_ILi8EEESG_EEENS5_IJSG_SB_EEEEEEEvNS4_8identityENS4_13SM90_TMA_LOADES1B_vS1C_EENS_8epilogue10collective6detail29Sm90TmaWarpSpecializedAdapterINS1G_15DefaultEpilogueISJ_SK_SK_NS1F_6thread17LinearCombinationISJ_Li1EffLNS1K_9ScaleType4KindE0ELNS_15FloatRoundStyleE2ESJ_EENS1_15EpilogueDefaultEEEEEvvEEEEvNT_6ParamsE,"",@"SHT_CUDA_INFO"
	.sectionflags	@""
	.align	4


	//----- nvinfo : EIATTR_CUDA_API_VERSION
	.align		4
        /*0000*/ 	.byte	0x04, 0x37
        /*0002*/ 	.short	(.L_18 - .L_17)
.L_17:
        /*0004*/ 	.word	0x00000082


	//----- nvinfo : EIATTR_KPARAM_INFO
	.align		4
.L_18:
        /*0008*/ 	.byte	0x04, 0x17
        /*000a*/ 	.short	(.L_20 - .L_19)
.L_19:
        /*000c*/ 	.word	0x00000000
        /*0010*/ 	.short	0x0000
        /*0012*/ 	.short	0x0070
        /*0014*/ 	.byte	0x00, 0xf0, 0x01, 0x10


	//----- nvinfo : EIATTR_SPARSE_MMA_MASK
	.align		4
.L_20:
        /*0018*/ 	.byte	0x03, 0x50
        /*001a*/ 	.short	0x0000


	//----- nvinfo : EIATTR_MAXREG_COUNT
	.align		4
        /*001c*/ 	.byte	0x03, 0x1b
        /*001e*/ 	.short	0x00a8


	//----- nvinfo : EIATTR_NUM_BARRIERS
	.align		4
        /*0020*/ 	.byte	0x02, 0x4c
        /*0022*/ 	.byte	0x01
	.zero		1


	//----- nvinfo : EIATTR_ANNOTATIONS
	.align		4
        /*0024*/ 	.byte	0x04, 0x55
        /*0026*/ 	.short	(.L_22 - .L_21)


	//   ....[0]....
.L_21:
        /*0028*/ 	.word	0x00000001
        /*002c*/ 	.byte	0x50, 0x06, 0x00, 0x00, 0x01, 0x00, 0x00, 0x00, 0x80, 0x08, 0x00, 0x00, 0x01, 0x00, 0x00, 0x00
        /* <DEDUP_REMOVED lines=188> */
        /*0bfc*/ 	.byte	0x80, 0x02, 0x01, 0x00, 0x01, 0x00, 0x00, 0x00, 0xd0, 0x02, 0x01, 0x00


	//----- nvinfo : EIATTR_MERCURY_ISA_VERSION
	.align		4
.L_22:
        /*0c08*/ 	.byte	0x03, 0x5f
        /*0c0a*/ 	.short	0x0101


	//----- nvinfo : EIATTR_INT_WARP_WIDE_INSTR_OFFSETS
	.align		4
        /*0c0c*/ 	.byte	0x04, 0x31
        /*0c0e*/ 	.short	(.L_24 - .L_23)


	//   ....[0]....
.L_23:
        /*0c10*/ 	.word	0x00000510


	//   ....[1]....
        /*0c14*/ 	.word	0x00000530


	//   ....[2]....
        /*0c18*/ 	.word	0x00000680


	//----- nvinfo : EIATTR_COOP_GROUP_MASK_REGIDS
	.align		4
.L_24:
        /*0c1c*/ 	.byte	0x04, 0x29
        /*0c1e*/ 	.short	(.L_26 - .L_25)


	//   ....[0]....
.L_25:
        /*0c20*/ 	.word	0xffffffff


	//   ....[1]....
        /*0c24*/ 	.word	0xffffffff


	//   ....[2]....
        /*0c28*/ 	.word	0xffffffff


	//   ....[3]....
        /*0c2c*/ 	.word	0xffffffff


	//   ....[4]....
        /*0c30*/ 	.word	0xffffffff


	//   ....[5]....
        /*0c34*/ 	.word	0xffffffff


	//----- nvinfo : EIATTR_COOP_GROUP_INSTR_OFFSETS
	.align		4
.L_26:
        /*0c38*/ 	.byte	0x04, 0x28
        /*0c3a*/ 	.short	(.L_28 - .L_27)


	//   ....[0]....
.L_27:
        /*0c3c*/ 	.word	0x00000070


	//   ....[1]....
        /*0c40*/ 	.word	0x00000080


	//   ....[2]....
        /*0c44*/ 	.word	0x000001a0


	//   ....[3]....
        /*0c48*/ 	.word	0x000003a0


	//   ....[4]....
        /*0c4c*/ 	.word	0x00000790


	//   ....[5]....
        /*0c50*/ 	.word	0x00001510


	//----- nvinfo : EIATTR_REG_RECONFIG
	.align		4
.L_28:
        /*0c54*/ 	.byte	0x01, 0x54
	.zero		2


	//----- nvinfo : EIATTR_MBARRIER_INSTR_OFFSETS
	.align		4
        /*0c58*/ 	.byte	0x04, 0x39
        /*0c5a*/ 	.short	(.L_30 - .L_29)


	//   ....[0]....
.L_29:
        /*0c5c*/ 	.word	0x00000320
        /*0c60*/ 	.word	0x000000ff
        /*0c64*/ 	.word	0x00000000
        /*0c68*/ 	.short	0x0100
        /*0c6a*/ 	.byte	0x09
	.zero		1


	//   ....[1]....
        /*0c6c*/ 	.word	0x00000330
        /*0c70*/ 	.word	0x000000ff
        /*0c74*/ 	.word	0x00000018
        /*0c78*/ 	.short	0x0100
        /*0c7a*/ 	.byte	0x09
	.zero		1


	//   ....[2]....
        /*0c7c*/ 	.word	0x00000340
        /*0c80*/ 	.word	0x000000ff
        /*0c84*/ 	.word	0x00000008
        /*0c88*/ 	.short	0x0100
        /*0c8a*/ 	.byte	0x09
	.zero		1


	//   ....[3]....
        /*0c8c*/ 	.word	0x00000350
        /*0c90*/ 	.word	0x000000ff
        /*0c94*/ 	.word	0x00000020
        /*0c98*/ 	.short	0x0100
        /*0c9a*/ 	.byte	0x09
	.zero		1


	//   ....[4]....
        /*0c9c*/ 	.word	0x00000360
        /*0ca0*/ 	.word	0x000000ff
        /*0ca4*/ 	.word	0x00000010
        /*0ca8*/ 	.short	0x0100
        /*0caa*/ 	.byte	0x09
	.zero		1


	//   ....[5]....
        /*0cac*/ 	.word	0x00000370
        /*0cb0*/ 	.word	0x000000ff
        /*0cb4*/ 	.word	0x00000028
        /*0cb8*/ 	.short	0x0100
        /*0cba*/ 	.byte	0x09
	.zero		1


	//   ....[6]....
        /*0cbc*/ 	.word	0x00000710
        /*0cc0*/ 	.word	0x000000ff
        /*0cc4*/ 	.word	0x00000040
        /*0cc8*/ 	.short	0x0100
        /*0cca*/ 	.byte	0x06
	.zero		1


	//   ....[7]....
        /*0ccc*/ 	.word	0x00000740
        /*0cd0*/ 	.word	0x000000ff
        /*0cd4*/ 	.word	0x00000048
        /*0cd8*/ 	.short	0x0100
        /*0cda*/ 	.byte	0x06
	.zero		1


	//   ....[8]....
        /*0cdc*/ 	.word	0x00001d10
        /*0ce0*/ 	.word	0x000000ff
        /*0ce4*/ 	.word	0x00000000
        /*0ce8*/ 	.short	0x010a
        /*0cea*/ 	.byte	0x06
	.zero		1


	//   ....[9]....
        /*0cec*/ 	.word	0x00001d50
        /*0cf0*/ 	.word	0x000000ff
        /*0cf4*/ 	.word	0x00000000
        /*0cf8*/ 	.short	0x010a
        /*0cfa*/ 	.byte	0x06
	.zero		1


	//   ....[10]....
        /*0cfc*/ 	.word	0x00003020
        /*0d00*/ 	.word	0x000000ff
        /*0d04*/ 	.word	0x00000000
        /*0d08*/ 	.short	0x010a
        /*0d0a*/ 	.byte	0x09
	.zero		1


	//   ....[11]....
        /*0d0c*/ 	.word	0x00003060
        /*0d10*/ 	.word	0x000000ff
        /*0d14*/ 	.word	0x00000000
        /*0d18*/ 	.short	0x010a
        /*0d1a*/ 	.byte	0x09
	.zero		1


	//   ....[12]....
        /*0d1c*/ 	.word	0x00004170
        /*0d20*/ 	.word	0x000000e5
        /*0d24*/ 	.word	0x00000000
        /*0d28*/ 	.short	0x0101
        /*0d2a*/ 	.byte	0x3f
	.zero		1


	//   ....[13]....
        /*0d2c*/ 	.word	0x00005340
        /*0d30*/ 	.word	0x00000018
        /*0d34*/ 	.word	0x00000000
        /*0d38*/ 	.short	0x0101
        /*0d3a*/ 	.byte	0x3f
	.zero		1


	//   ....[14]....
        /*0d3c*/ 	.word	0x0000f550
        /*0d40*/ 	.word	0x0000000d
        /*0d44*/ 	.word	0x00000018
        /*0d48*/ 	.short	0x010a
        /*0d4a*/ 	.byte	0x3f
	.zero		1


	//   ....[15]....
        /*0d4c*/ 	.word	0x0000f920
        /*0d50*/ 	.word	0x00000005
        /*0d54*/ 	.word	0x00000048
        /*0d58*/ 	.short	0x0101
        /*0d5a*/ 	.byte	0x3f
	.zero		1


	//   ....[16]....
        /*0d5c*/ 	.word	0x000100b0
        /*0d60*/ 	.word	0x00000007
        /*0d64*/ 	.word	0x00000000
        /*0d68*/ 	.short	0x010a
        /*0d6a*/ 	.byte	0x3f
	.zero		1


	//   ....[17]....
        /*0d6c*/ 	.word	0x00010130
        /*0d70*/ 	.word	0x00000006
        /*0d74*/ 	.word	0x00000000
        /*0d78*/ 	.short	0x010a
        /*0d7a*/ 	.byte	0x3f
	.zero		1


	//   ....[18]....
        /*0d7c*/ 	.word	0x000101c0
        /*0d80*/ 	.word	0x00000003
        /*0d84*/ 	.word	0x00000000
        /*0d88*/ 	.short	0x010a
        /*0d8a*/ 	.byte	0x3f
	.zero		1


	//   ....[19]....
        /*0d8c*/ 	.word	0x00010230
        /*0d90*/ 	.word	0x00000003
        /*0d94*/ 	.word	0x00000000
        /*0d98*/ 	.short	0x010a
        /*0d9a*/ 	.byte	0x3f
	.zero		1


	//   ....[20]....
        /*0d9c*/ 	.word	0x000102a0
        /*0da0*/ 	.word	0x00000000
        /*0da4*/ 	.word	0x00000000
        /*0da8*/ 	.short	0x010a
        /*0daa*/ 	.byte	0x3f
	.zero		1


	//   ....[21]....
        /*0dac*/ 	.word	0x00010380
        /*0db0*/ 	.word	0x0000000d
        /*0db4*/ 	.word	0x00000018
        /*0db8*/ 	.short	0x010a
        /*0dba*/ 	.byte	0x3f
	.zero		1


	//   ....[22]....
        /*0dbc*/ 	.word	0x00010450
        /*0dc0*/ 	.word	0x00000007
        /*0dc4*/ 	.word	0x00000000
        /*0dc8*/ 	.short	0x010a
        /*0dca*/ 	.byte	0x3f
	.zero		1


	//   ....[23]....
        /*0dcc*/ 	.word	0x000104a0
        /*0dd0*/ 	.word	0x00000006
        /*0dd4*/ 	.word	0x00000000
        /*0dd8*/ 	.short	0x010a
        /*0dda*/ 	.byte	0x3f
	.zero		1


	//----- nvinfo : EIATTR_NUM_MBARRIERS
	.align		4
.L_30:
        /*0ddc*/ 	.byte	0x03, 0x38
        /*0dde*/ 	.short	0x0008


	//----- nvinfo : EIATTR_EXIT_INSTR_OFFSETS
	.align		4
        /*0de0*/ 	.byte	0x04, 0x1c
        /*0de2*/ 	.short	(.L_32 - .L_31)


	//   ....[0]....
.L_31:
        /*0de4*/ 	.word	0x00000920


	//   ....[1]....
        /*0de8*/ 	.word	0x000011b0


	//   ....[2]....
        /*0dec*/ 	.word	0x0000ec40


	//   ....[3]....
        /*0df0*/ 	.word	0x0000f1d0


	//   ....[4]....
        /*0df4*/ 	.word	0x00010210


	//----- nvinfo : EIATTR_MAX_THREADS
	.align		4
.L_32:
        /*0df8*/ 	.byte	0x04, 0x05
        /*0dfa*/ 	.short	(.L_34 - .L_33)
.L_33:
        /*0dfc*/ 	.word	0x00000180
        /*0e00*/ 	.word	0x00000001
        /*0e04*/ 	.word	0x00000001


	//----- nvinfo : EIATTR_CRS_STACK_SIZE
	.align		4
.L_34:
        /*0e08*/ 	.byte	0x04, 0x1e
        /*0e0a*/ 	.short	(.L_36 - .L_35)
.L_35:
        /*0e0c*/ 	.word	0x00000000


	//----- nvinfo : EIATTR_CBANK_PARAM_SIZE
	.align		4
.L_36:
        /*0e10*/ 	.byte	0x03, 0x19
        /*0e12*/ 	.short	0x0470


	//----- nvinfo : EIATTR_PARAM_CBANK
	.align		4
        /*0e14*/ 	.byte	0x04, 0x0a
        /*0e16*/ 	.short	(.L_38 - .L_37)
	.align		4
.L_37:
        /*0e18*/ 	.word	index@(.nv.constant0._ZN7cutlass13device_kernelINS_4gemm6kernel13GemmUniversalIN4cute5tupleIJiiiiEEENS1_10collective13CollectiveMmaINS1_37MainloopSm90TmaGmmaWarpSpecializedFP8ILi3ENS5_IJNS4_1CILi1EEENSA_ILi2EEESB_EEENS1_35KernelTmaWarpSpecializedCooperativeEEENS5_IJNSA_ILi128EEENSA_ILi256EEESG_EEENS_12float_e5m2_tENS5_IJlSB_lEEESJ_SK_NS4_8TiledMMAINS4_8MMA_AtomIJNS4_4SM904GMMA31MMA_64x256x32_F32E5M2E5M2_SS_TNILNSO_7ScaleInE1ELSQ_1EEEEEENS4_6LayoutINS5_IJSC_SB_SB_EEENS5_IJSB_NSA_ILi0EEESV_EEEEENS5_IJNS4_10UnderscoreESY_SY_EEEEENS4_23SM90_TMA_LOAD_MULTICASTENS4_14ComposedLayoutINS4_7SwizzleILi3ELi4ELi3EEENS4_18smem_ptr_flag_bitsILi8EEENST_INS5_IJNSA_ILi8EEESG_EEENS5_IJSG_SB_EEEEEEEvNS4_8identityENS4_13SM90_TMA_LOADES1B_vS1C_EENS_8epilogue10collective6detail29Sm90TmaWarpSpecializedAdapterINS1G_15DefaultEpilogueISJ_SK_SK_NS1F_6thread17LinearCombinationISJ_Li1EffLNS1K_9ScaleType4KindE0ELNS_15FloatRoundStyleE2ESJ_EENS1_15EpilogueDefaultEEEEEvvEEEEvNT_6ParamsE)
        /*0e1c*/ 	.short	0x0210
        /*0e1e*/ 	.short	0x0470


	//----- nvinfo : EIATTR_SW_WAR
	.align		4
.L_38:
        /*0e20*/ 	.byte	0x04, 0x36
        /*0e22*/ 	.short	(.L_40 - .L_39)
.L_39:
        /*0e24*/ 	.word	0x00000008
.L_40:


//--------------------- .nv.callgraph             --------------------------
	.section	.nv.callgraph,"",@"SHT_CUDA_CALLGRAPH"
	.align	4
	.sectionentsize	8
	.align		4
        /*0000*/ 	.word	0x00000000
	.align		4
        /*0004*/ 	.word	0xffffffff
	.align		4
        /*0008*/ 	.word	0x00000000
	.align		4
        /*000c*/ 	.word	0xfffffffe
	.align		4
        /*0010*/ 	.word	0x00000000
	.align		4
        /*0014*/ 	.word	0xfffffffd
	.align		4
        /*0018*/ 	.word	0x00000000
	.align		4
        /*001c*/ 	.word	0xfffffffc


//--------------------- .nv.constant4             --------------------------
	.section	.nv.constant4,"a",@progbits
	.align	8
	.align		8
.nv.constant4:
        /*0000*/ 	.dword	_ZN39_INTERNAL_80f98dcd_4_k_cu_539549f7_45924cuda3std3__45__cpo5beginE
	.align		8
        /*0008*/ 	.dword	_ZN39_INTERNAL_80f98dcd_4_k_cu_539549f7_45924cuda3std3__45__cpo3endE
	.align		8
        /*0010*/ 	.dword	_ZN39_INTERNAL_80f98dcd_4_k_cu_539549f7_45924cuda3std3__45__cpo6cbeginE
	.align		8
        /*0018*/ 	.dword	_ZN39_INTERNAL_80f98dcd_4_k_cu_539549f7_45924cuda3std3__45__cpo4cendE
	.align		8
        /*0020*/ 	.dword	_ZN39_INTERNAL_80f98dcd_4_k_cu_539549f7_45924cuda3std3__441_GLOBAL__N__80f98dcd_4_k_cu_539549f7_45926ignoreE
	.align		8
        /*0028*/ 	.dword	_ZN39_INTERNAL_80f98dcd_4_k_cu_539549f7_45924cuda3std3__419piecewise_constructE
	.align		8
        /*0030*/ 	.dword	_ZN39_INTERNAL_80f98dcd_4_k_cu_539549f7_45924cuda3std3__48in_placeE
	.align		8
        /*0038*/ 	.dword	_ZN39_INTERNAL_80f98dcd_4_k_cu_539549f7_45924cuda3std6ranges3__45__cpo4swapE
	.align		8
        /*0040*/ 	.dword	_ZN39_INTERNAL_80f98dcd_4_k_cu_539549f7_45924cuda3std6ranges3__45__cpo9iter_moveE
	.align		8
        /*0048*/ 	.dword	_ZN39_INTERNAL_80f98dcd_4_k_cu_539549f7_45924cute7productE
	.align		8
        /*0050*/ 	.dword	_ZN39_INTERNAL_80f98dcd_4_k_cu_539549f7_45924cute1_E


//--------------------- .text._ZN7cutlass13device_kernelINS_4gemm6kernel13GemmUniversalIN4cute5tupleIJiiiiEEENS1_10collective13CollectiveMmaINS1_37MainloopSm90TmaGmmaWarpSpecializedFP8ILi3ENS5_IJNS4_1CILi1EEENSA_ILi2EEESB_EEENS1_35KernelTmaWarpSpecializedCooperativeEEENS5_IJNSA_ILi128EEENSA_ILi256EEESG_EEENS_12float_e5m2_tENS5_IJlSB_lEEESJ_SK_NS4_8TiledMMAINS4_8MMA_AtomIJNS4_4SM904GMMA31MMA_64x256x32_F32E5M2E5M2_SS_TNILNSO_7ScaleInE1ELSQ_1EEEEEENS4_6LayoutINS5_IJSC_SB_SB_EEENS5_IJSB_NSA_ILi0EEESV_EEEEENS5_IJNS4_10UnderscoreESY_SY_EEEEENS4_23SM90_TMA_LOAD_MULTICASTENS4_14ComposedLayoutINS4_7SwizzleILi3ELi4ELi3EEENS4_18smem_ptr_flag_bitsILi8EEENST_INS5_IJNSA_ILi8EEESG_EEENS5_IJSG_SB_EEEEEEEvNS4_8identityENS4_13SM90_TMA_LOADES1B_vS1C_EENS_8epilogue10collective6detail29Sm90TmaWarpSpecializedAdapterINS1G_15DefaultEpilogueISJ_SK_SK_NS1F_6thread17LinearCombinationISJ_Li1EffLNS1K_9ScaleType4KindE0ELNS_15FloatRoundStyleE2ESJ_EENS1_15EpilogueDefaultEEEEEvvEEEEvNT_6ParamsE --------------------------
	.section	.text._ZN7cutlass13device_kernelINS_4gemm6kernel13GemmUniversalIN4cute5tupleIJiiiiEEENS1_10collective13CollectiveMmaINS1_37MainloopSm90TmaGmmaWarpSpecializedFP8ILi3ENS5_IJNS4_1CILi1EEENSA_ILi2EEESB_EEENS1_35KernelTmaWarpSpecializedCooperativeEEENS5_IJNSA_ILi128EEENSA_ILi256EEESG_EEENS_12float_e5m2_tENS5_IJlSB_lEEESJ_SK_NS4_8TiledMMAINS4_8MMA_AtomIJNS4_4SM904GMMA31MMA_64x256x32_F32E5M2E5M2_SS_TNILNSO_7ScaleInE1ELSQ_1EEEEEENS4_6LayoutINS5_IJSC_SB_SB_EEENS5_IJSB_NSA_ILi0EEESV_EEEEENS5_IJNS4_10UnderscoreESY_SY_EEEEENS4_23SM90_TMA_LOAD_MULTICASTENS4_14ComposedLayoutINS4_7SwizzleILi3ELi4ELi3EEENS4_18smem_ptr_flag_bitsILi8EEENST_INS5_IJNSA_ILi8EEESG_EEENS5_IJSG_SB_EEEEEEEvNS4_8identityENS4_13SM90_TMA_LOADES1B_vS1C_EENS_8epilogue10collective6detail29Sm90TmaWarpSpecializedAdapterINS1G_15DefaultEpilogueISJ_SK_SK_NS1F_6thread17LinearCombinationISJ_Li1EffLNS1K_9ScaleType4KindE0ELNS_15FloatRoundStyleE2ESJ_EENS1_15EpilogueDefaultEEEEEvvEEEEvNT_6ParamsE,"ax",@progbits
	.align	128
.text._ZN7cutlass13device_kernelINS_4gemm6kernel13GemmUniversalIN4cute5tupleIJiiiiEEENS1_10collective13CollectiveMmaINS1_37MainloopSm90TmaGmmaWarpSpecializedFP8ILi3ENS5_IJNS4_1CILi1EEENSA_ILi2EEESB_EEENS1_35KernelTmaWarpSpecializedCooperativeEEENS5_IJNSA_ILi128EEENSA_ILi256EEESG_EEENS_12float_e5m2_tENS5_IJlSB_lEEESJ_SK_NS4_8TiledMMAINS4_8MMA_AtomIJNS4_4SM904GMMA31MMA_64x256x32_F32E5M2E5M2_SS_TNILNSO_7ScaleInE1ELSQ_1EEEEEENS4_6LayoutINS5_IJSC_SB_SB_EEENS5_IJSB_NSA_ILi0EEESV_EEEEENS5_IJNS4_10UnderscoreESY_SY_EEEEENS4_23SM90_TMA_LOAD_MULTICASTENS4_14ComposedLayoutINS4_7SwizzleILi3ELi4ELi3EEENS4_18smem_ptr_flag_bitsILi8EEENST_INS5_IJNSA_ILi8EEESG_EEENS5_IJSG_SB_EEEEEEEvNS4_8identityENS4_13SM90_TMA_LOADES1B_vS1C_EENS_8epilogue10collective6detail29Sm90TmaWarpSpecializedAdapterINS1G_15DefaultEpilogueISJ_SK_SK_NS1F_6thread17LinearCombinationISJ_Li1EffLNS1K_9ScaleType4KindE0ELNS_15FloatRoundStyleE2ESJ_EENS1_15EpilogueDefaultEEEEEvvEEEEvNT_6ParamsE:
        .type           _ZN7cutlass13device_kernelINS_4gemm6kernel13GemmUniversalIN4cute5tupleIJiiiiEEENS1_10collective13CollectiveMmaINS1_37MainloopSm90TmaGmmaWarpSpecializedFP8ILi3ENS5_IJNS4_1CILi1EEENSA_ILi2EEESB_EEENS1_35KernelTmaWarpSpecializedCooperativeEEENS5_IJNSA_ILi128EEENSA_ILi256EEESG_EEENS_12float_e5m2_tENS5_IJlSB_lEEESJ_SK_NS4_8TiledMMAINS4_8MMA_AtomIJNS4_4SM904GMMA31MMA_64x256x32_F32E5M2E5M2_SS_TNILNSO_7ScaleInE1ELSQ_1EEEEEENS4_6LayoutINS5_IJSC_SB_SB_EEENS5_IJSB_NSA_ILi0EEESV_EEEEENS5_IJNS4_10UnderscoreESY_SY_EEEEENS4_23SM90_TMA_LOAD_MULTICASTENS4_14ComposedLayoutINS4_7SwizzleILi3ELi4ELi3EEENS4_18smem_ptr_flag_bitsILi8EEENST_INS5_IJNSA_ILi8EEESG_EEENS5_IJSG_SB_EEEEEEEvNS4_8identityENS4_13SM90_TMA_LOADES1B_vS1C_EENS_8epilogue10collective6detail29Sm90TmaWarpSpecializedAdapterINS1G_15DefaultEpilogueISJ_SK_SK_NS1F_6thread17LinearCombinationISJ_Li1EffLNS1K_9ScaleType4KindE0ELNS_15FloatRoundStyleE2ESJ_EENS1_15EpilogueDefaultEEEEEvvEEEEvNT_6ParamsE,@function
        .size           _ZN7cutlass13device_kernelINS_4gemm6kernel13GemmUniversalIN4cute5tupleIJiiiiEEENS1_10collective13CollectiveMmaINS1_37MainloopSm90TmaGmmaWarpSpecializedFP8ILi3ENS5_IJNS4_1CILi1EEENSA_ILi2EEESB_EEENS1_35KernelTmaWarpSpecializedCooperativeEEENS5_IJNSA_ILi128EEENSA_ILi256EEESG_EEENS_12float_e5m2_tENS5_IJlSB_lEEESJ_SK_NS4_8TiledMMAINS4_8MMA_AtomIJNS4_4SM904GMMA31MMA_64x256x32_F32E5M2E5M2_SS_TNILNSO_7ScaleInE1ELSQ_1EEEEEENS4_6LayoutINS5_IJSC_SB_SB_EEENS5_IJSB_NSA_ILi0EEESV_EEEEENS5_IJNS4_10UnderscoreESY_SY_EEEEENS4_23SM90_TMA_LOAD_MULTICASTENS4_14ComposedLayoutINS4_7SwizzleILi3ELi4ELi3EEENS4_18smem_ptr_flag_bitsILi8EEENST_INS5_IJNSA_ILi8EEESG_EEENS5_IJSG_SB_EEEEEEEvNS4_8identityENS4_13SM90_TMA_LOADES1B_vS1C_EENS_8epilogue10collective6detail29Sm90TmaWarpSpecializedAdapterINS1G_15DefaultEpilogueISJ_SK_SK_NS1F_6thread17LinearCombinationISJ_Li1EffLNS1K_9ScaleType4KindE0ELNS_15FloatRoundStyleE2ESJ_EENS1_15EpilogueDefaultEEEEEvvEEEEvNT_6ParamsE,(.L_x_332 - _ZN7cutlass13device_kernelINS_4gemm6kernel13GemmUniversalIN4cute5tupleIJiiiiEEENS1_10collective13CollectiveMmaINS1_37MainloopSm90TmaGmmaWarpSpecializedFP8ILi3ENS5_IJNS4_1CILi1EEENSA_ILi2EEESB_EEENS1_35KernelTmaWarpSpecializedCooperativeEEENS5_IJNSA_ILi128EEENSA_ILi256EEESG_EEENS_12float_e5m2_tENS5_IJlSB_lEEESJ_SK_NS4_8TiledMMAINS4_8MMA_AtomIJNS4_4SM904GMMA31MMA_64x256x32_F32E5M2E5M2_SS_TNILNSO_7ScaleInE1ELSQ_1EEEEEENS4_6LayoutINS5_IJSC_SB_SB_EEENS5_IJSB_NSA_ILi0EEESV_EEEEENS5_IJNS4_10UnderscoreESY_SY_EEEEENS4_23SM90_TMA_LOAD_MULTICASTENS4_14ComposedLayoutINS4_7SwizzleILi3ELi4ELi3EEENS4_18smem_ptr_flag_bitsILi8EEENST_INS5_IJNSA_ILi8EEESG_EEENS5_IJSG_SB_EEEEEEEvNS4_8identityENS4_13SM90_TMA_LOADES1B_vS1C_EENS_8epilogue10collective6detail29Sm90TmaWarpSpecializedAdapterINS1G_15DefaultEpilogueISJ_SK_SK_NS1F_6thread17LinearCombinationISJ_Li1EffLNS1K_9ScaleType4KindE0ELNS_15FloatRoundStyleE2ESJ_EENS1_15EpilogueDefaultEEEEEvvEEEEvNT_6ParamsE)
        .other          _ZN7cutlass13device_kernelINS_4gemm6kernel13GemmUniversalIN4cute5tupleIJiiiiEEENS1_10collective13CollectiveMmaINS1_37MainloopSm90TmaGmmaWarpSpecializedFP8ILi3ENS5_IJNS4_1CILi1EEENSA_ILi2EEESB_EEENS1_35KernelTmaWarpSpecializedCooperativeEEENS5_IJNSA_ILi128EEENSA_ILi256EEESG_EEENS_12float_e5m2_tENS5_IJlSB_lEEESJ_SK_NS4_8TiledMMAINS4_8MMA_AtomIJNS4_4SM904GMMA31MMA_64x256x32_F32E5M2E5M2_SS_TNILNSO_7ScaleInE1ELSQ_1EEEEEENS4_6LayoutINS5_IJSC_SB_SB_EEENS5_IJSB_NSA_ILi0EEESV_EEEEENS5_IJNS4_10UnderscoreESY_SY_EEEEENS4_23SM90_TMA_LOAD_MULTICASTENS4_14ComposedLayoutINS4_7SwizzleILi3ELi4ELi3EEENS4_18smem_ptr_flag_bitsILi8EEENST_INS5_IJNSA_ILi8EEESG_EEENS5_IJSG_SB_EEEEEEEvNS4_8identityENS4_13SM90_TMA_LOADES1B_vS1C_EENS_8epilogue10collective6detail29Sm90TmaWarpSpecializedAdapterINS1G_15DefaultEpilogueISJ_SK_SK_NS1F_6thread17LinearCombinationISJ_Li1EffLNS1K_9ScaleType4KindE0ELNS_15FloatRoundStyleE2ESJ_EENS1_15EpilogueDefaultEEEEEvvEEEEvNT_6ParamsE,@"STO_CUDA_ENTRY STV_DEFAULT"
_ZN7cutlass13device_kernelINS_4gemm6kernel13GemmUniversalIN4cute5tupleIJiiiiEEENS1_10collective13CollectiveMmaINS1_37MainloopSm90TmaGmmaWarpSpecializedFP8ILi3ENS5_IJNS4_1CILi1EEENSA_ILi2EEESB_EEENS1_35KernelTmaWarpSpecializedCooperativeEEENS5_IJNSA_ILi128EEENSA_ILi256EEESG_EEENS_12float_e5m2_tENS5_IJlSB_lEEESJ_SK_NS4_8TiledMMAINS4_8MMA_AtomIJNS4_4SM904GMMA31MMA_64x256x32_F32E5M2E5M2_SS_TNILNSO_7ScaleInE1ELSQ_1EEEEEENS4_6LayoutINS5_IJSC_SB_SB_EEENS5_IJSB_NSA_ILi0EEESV_EEEEENS5_IJNS4_10UnderscoreESY_SY_EEEEENS4_23SM90_TMA_LOAD_MULTICASTENS4_14ComposedLayoutINS4_7SwizzleILi3ELi4ELi3EEENS4_18smem_ptr_flag_bitsILi8EEENST_INS5_IJNSA_ILi8EEESG_EEENS5_IJSG_SB_EEEEEEEvNS4_8identityENS4_13SM90_TMA_LOADES1B_vS1C_EENS_8epilogue10collective6detail29Sm90TmaWarpSpecializedAdapterINS1G_15DefaultEpilogueISJ_SK_SK_NS1F_6thread17LinearCombinationISJ_Li1EffLNS1K_9ScaleType4KindE0ELNS_15FloatRoundStyleE2ESJ_EENS1_15EpilogueDefaultEEEEEvvEEEEvNT_6ParamsE:
[----:B------:R-:W0:Y:S02]  /*0000*/  LDC R1, c[0x0][0x28] ;  /* 0x00000a00ff017b82 */ /* 0x000e240000000800 */
[----:B0-----:R-:W-:Y:S01]  /*0010*/  VIADD R1, R1, 0xffffff08 ;  /* 0xffffff0801017836 */ /* 0x001fe20000000000 */
[----:B------:R-:W0:Y:S01]  /*0020*/  S2R R5, SR_TID.X ;  /* 0x0000000000057919 */ /* 0x000e220000002100 */
[----:B------:R-:W-:Y:S01]  /*0030*/  ELECT P0, URZ, PT ;  /* 0x00000000003f782f */ /* 0x000fe20003800000 */
[----:B------:R-:W-:Y:S01]  /*0040*/  BSSY B0, `(.L_x_0) ;  /* 0x0000015000007945 */ /* 0x000fe20003800000 */
[--C-:B0-----:R-:W-:Y:S02]  /*0050*/  SHF.R.U32.HI R0, RZ, 0x5, R5.reuse ;  /* 0x00000005ff007819 */ /* 0x101fe40000011605 */
[----:B------:R-:W-:-:S03]  /*0060*/  SHF.R.U32.HI R2, RZ, 0x7, R5 ;  /* 0x00000007ff027819 */ /* 0x000fc60000011605 */
[----:B------:R-:W0:Y:S04]  /*0070*/  SHFL.IDX PT, R3, R0, RZ, 0x1f ;  /* 0x00001fff00037589 */ /* 0x000e2800000e0000 */
[----:B------:R-:W1:Y:S01]  /*0080*/  SHFL.IDX PT, R2, R2, RZ, 0x1f ;  /* 0x00001fff02027589 */ /* 0x000e6200000e0000 */
[----:B0-----:R-:W-:Y:S02]  /*0090*/  R2UR UR4, R3 ;  /* 0x00000000030472ca */ /* 0x001fe400000e0000 */
[----:B-1----:R-:W-:-:S11]  /*00a0*/  R2UR UR6, R2 ;  /* 0x00000000020672ca */ /* 0x002fd600000e0000 */
[----:B------:R-:W-:Y:S02]  /*00b0*/  USHF.R.S32.HI UR5, URZ, 0x1f, UR4 ;  /* 0x0000001f3f057899 */ /* 0x000fe40008011404 */
[----:B------:R-:W-:Y:S02]  /*00c0*/  ISETP.NE.OR P0, PT, RZ, UR4, !P0 ;  /* 0x00000004ff007c0c */ /* 0x000fe4000c705670 */
[----:B------:R-:W-:-:S04]  /*00d0*/  ULEA.HI UR5, UR5, UR4, URZ, 0x2 ;  /* 0x0000000405057291 */ /* 0x000fc8000f8f103f */
[----:B------:R-:W-:-:S04]  /*00e0*/  ULOP3.LUT UR5, UR5, 0xfffffffc, URZ, 0xc0, !UPT ;  /* 0xfffffffc05057892 */ /* 0x000fc8000f8ec03f */
[----:B------:R-:W-:-:S03]  /*00f0*/  UIADD3 UR8, UR4, -UR5, URZ ;  /* 0x8000000504087290 */ /* 0x000fc6000fffe03f */
[----:B------:R-:W-:Y:S09]  /*0100*/  @P0 BRA `(.L_x_1) ;  /* 0x0000000000200947 */ /* 0x000ff20003800000 */
[----:B------:R-:W-:Y:S02]  /*0110*/  ULDC.64 UR4, c[0x0][0x198] ;  /* 0x0000660000047ab9 */ /* 0x000fe40000000a00 */
[----:B------:R-:W-:Y:S02]  /*0120*/  UIADD3 UR10, UP0, UR4, 0xf0, URZ ;  /* 0x000000f0040a7890 */ /* 0x000fe4000ff1e03f */
[----:B------:R-:W-:Y:S02]  /*0130*/  UIADD3 UR4, UP1, UR4, 0x1f0, URZ ;  /* 0x000001f004047890 */ /* 0x000fe4000ff3e03f */
[----:B------:R-:W-:Y:S02]  /*0140*/  UIADD3.X UR11, URZ, UR5, URZ, UP0, !UPT ;  /* 0x000000053f0b7290 */ /* 0x000fe400087fe43f */
[----:B------:R-:W-:-:S07]  /*0150*/  UIADD3.X UR5, URZ, UR5, URZ, UP1, !UPT ;  /* 0x000000053f057290 */ /* 0x000fce0008ffe43f */
[----:B------:R0:W-:Y:S02]  /*0160*/  UTMACCTL.PF [UR10] ;  /* 0x000000000a0079b9 */ /* 0x0001e40008040000 */
[----:B------:R0:W-:Y:S02]  /*0170*/  UTMACCTL.PF [UR4] ;  /* 0x00000000040079b9 */ /* 0x0001e40008040000 */
[----:B0-----:R-:W-:Y:S01]  /*0180*/  NOP ;  /* 0x0000000000007918 */ /* 0x001fe20000000000 */
.L_x_1:
[----:B------:R-:W-:Y:S05]  /*0190*/  BSYNC B0 ;  /* 0x0000000000007941 */ /* 0x000fea0003800000 */
.L_x_0:
[----:B------:R-:W0:Y:S01]  /*01a0*/  SHFL.IDX PT, R3, R0, RZ, 0x1f ;  /* 0x00001fff00037589 */ /* 0x000e2200000e0000 */
[----:B------:R-:W-:Y:S01]  /*01b0*/  UISETP.NE.AND UP0, UPT, UR8, 0x3, UPT ;  /* 0x000000030800788c */ /* 0x000fe2000bf05270 */
[----:B------:R-:W-:Y:S01]  /*01c0*/  ISETP.NE.AND P2, PT, RZ, UR6, PT ;  /* 0x00000006ff007c0c */ /* 0x000fe2000bf45270 */
[----:B------:R-:W-:Y:S02]  /*01d0*/  UIADD3 UR10, UR6, -0x1, URZ ;  /* 0xffffffff060a7890 */ /* 0x000fe4000fffe03f */
[----:B------:R-:W-:Y:S02]  /*01e0*/  UISETP.EQ.OR UP0, UPT, UR8, URZ, !UP0 ;  /* 0x0000003f0800728c */ /* 0x000fe4000c702670 */
[----:B------:R-:W-:Y:S02]  /*01f0*/  UISETP.GE.U32.AND UP1, UPT, UR10, 0x2, UPT ;  /* 0x000000020a00788c */ /* 0x000fe4000bf26070 */
[----:B------:R-:W-:-:S04]  /*0200*/  UISETP.EQ.AND UP0, UPT, UR6, URZ, UP0 ;  /* 0x0000003f0600728c */ /* 0x000fc80008702270 */
[----:B------:R-:W-:-:S04]  /*0210*/  USEL UR13, URZ, 0x1, !UP0 ;  /* 0x000000013f0d7887 */ /* 0x000fc8000c000000 */
[----:B------:R-:W-:Y:S01]  /*0220*/  USEL UR13, UR13, 0x2, UP1 ;  /* 0x000000020d0d7887 */ /* 0x000fe20008800000 */
[----:B0-----:R-:W-:-:S13]  /*0230*/  ISETP.NE.AND P0, PT, R3, RZ, PT ;  /* 0x000000ff0300720c */ /* 0x001fda0003f05270 */
[----:B------:R-:W-:Y:S05]  /*0240*/  @P0 BRA `(.L_x_2) ;  /* 0x0000000000500947 */ /* 0x000fea0003800000 */
[----:B------:R-:W0:Y:S01]  /*0250*/  S2UR UR9, SR_CgaCtaId ;  /* 0x00000000000979c3 */ /* 0x000e220000008800 */
[----:B------:R-:W-:Y:S01]  /*0260*/  UMOV UR4, 0x400 ;  /* 0x0000040000047882 */ /* 0x000fe20000000000 */
[----:B------:R-:W-:Y:S01]  /*0270*/  UMOV UR5, 0x1 ;  /* 0x0000000100057882 */ /* 0x000fe20000000000 */
[----:B------:R-:W-:Y:S01]  /*0280*/  UMOV UR6, 0x4 ;  /* 0x0000000400067882 */ /* 0x000fe20000000000 */
[----:B------:R-:W-:Y:S01]  /*0290*/  ELECT P0, URZ, PT ;  /* 0x00000000003f782f */ /* 0x000fe20003800000 */
[----:B------:R-:W-:-:S04]  /*02a0*/  UIADD3 UR6, -UR6, 0x100000, URZ ;  /* 0x0010000006067890 */ /* 0x000fc8000fffe13f */
[----:B------:R-:W-:Y:S02]  /*02b0*/  USHF.L.U32 UR7, UR6, 0xb, URZ ;  /* 0x0000000b06077899 */ /* 0x000fe4000800063f */
[----:B------:R-:W-:Y:S02]  /*02c0*/  USHF.L.U32 UR6, UR6, 0x1, URZ ;  /* 0x0000000106067899 */ /* 0x000fe4000800063f */
[----:B0-----:R-:W-:Y:S02]  /*02d0*/  ULEA UR9, UR9, UR4, 0x18 ;  /* 0x0000000409097291 */ /* 0x001fe4000f8ec03f */
[----:B------:R-:W-:-:S04]  /*02e0*/  UIADD3 UR4, -UR5, 0x100000, URZ ;  /* 0x0010000005047890 */ /* 0x000fc8000fffe13f */
[----:B------:R-:W-:Y:S02]  /*02f0*/  USHF.L.U32 UR5, UR4, 0xb, URZ ;  /* 0x0000000b04057899 */ /* 0x000fe4000800063f */
[----:B------:R-:W-:Y:S01]  /*0300*/  USHF.L.U32 UR4, UR4, 0x1, URZ ;  /* 0x0000000104047899 */ /* 0x000fe2000800063f */
[----:B------:R-:W0:Y:S11]  /*0310*/  FENCE.VIEW.ASYNC.S ;  /* 0x00000000000073c6 */ /* 0x000e360000000000 */
[----:B0-----:R0:W1:Y:S01]  /*0320*/  SYNCS.EXCH.64 URZ, [UR9], UR4 ;  /* 0x00000004093f75b2 */ /* 0x0010620008000100 */
[----:B------:R0:W2:Y:S01]  /*0330*/  SYNCS.EXCH.64 URZ, [UR9+0x18], UR6 ;  /* 0x00001806093f75b2 */ /* 0x0000a20008000100 */
[----:B------:R0:W3:Y:S01]  /*0340*/  SYNCS.EXCH.64 URZ, [UR9+0x8], UR4 ;  /* 0x00000804093f75b2 */ /* 0x0000e20008000100 */
[----:B------:R0:W4:Y:S01]  /*0350*/  SYNCS.EXCH.64 URZ, [UR9+0x20], UR6 ;  /* 0x00002006093f75b2 */ /* 0x0001220008000100 */
[----:B------:R0:W0:Y:S01]  /*0360*/  SYNCS.EXCH.64 URZ, [UR9+0x10], UR4 ;  /* 0x00001004093f75b2 */ /* 0x0000220008000100 */
[----:B------:R0:W0:Y:S01]  /*0370*/  SYNCS.EXCH.64 URZ, [UR9+0x28], UR6 ;  /* 0x00002806093f75b2 */ /* 0x0000220008000100 */
[----:B------:R-:W-:Y:S01]  /*0380*/  NOP ;  /* 0x0000000000007918 */ /* 0x000fe20000000000 */
.L_x_2:
[----:B------:R-:W-:Y:S01]  /*0390*/  SHF.R.S32.HI R4, RZ, 0x1f, R5 ;  /* 0x0000001fff047819 */ /* 0x000fe20000011405 */
[----:B------:R-:W5:Y:S01]  /*03a0*/  SHFL.IDX PT, R0, R0, RZ, 0x1f ;  /* 0x00001fff00007589 */ /* 0x000f6200000e0000 */
[----:B------:R-:W-:Y:S01]  /*03b0*/  ELECT P0, URZ, PT ;  /* 0x00000000003f782f */ /* 0x000fe20003800000 */
[----:B0-----:R-:W0:Y:S01]  /*03c0*/  S2UR UR9, SR_CTAID.X ;  /* 0x00000000000979c3 */ /* 0x001e220000002500 */
[----:B------:R-:W-:Y:S01]  /*03d0*/  LEA.HI R4, R4, R5, RZ, 0x7 ;  /* 0x0000000504047211 */ /* 0x000fe200078f38ff */
[----:B------:R-:W1:Y:S01]  /*03e0*/  S2R R2, SR_CTAID.Y ;  /* 0x0000000000027919 */ /* 0x000e620000002600 */
[----:B------:R-:W-:Y:S01]  /*03f0*/  SHF.R.S32.HI R6, RZ, 0x1f, R3 ;  /* 0x0000001fff067819 */ /* 0x000fe20000011403 */
[----:B------:R-:W-:Y:S01]  /*0400*/  ULDC UR4, c[0x0][0x154] ;  /* 0x0000550000047ab9 */ /* 0x000fe20000000800 */
[----:B------:R-:W-:Y:S01]  /*0410*/  LOP3.LUT R4, R4, 0xffffff80, RZ, 0xc0, !PT ;  /* 0xffffff8004047812 */ /* 0x000fe200078ec0ff */
[----:B------:R-:W-:Y:S01]  /*0420*/  NOP ;  /* 0x0000000000007918 */ /* 0x000fe20000000000 */
[----:B------:R-:W-:Y:S01]  /*0430*/  LEA.HI R6, R6, R3, RZ, 0x2 ;  /* 0x0000000306067211 */ /* 0x000fe200078f10ff */
[----:B------:R-:W2:Y:S01]  /*0440*/  LDC R11, c[0x0][0x148] ;  /* 0x00005200ff0b7b82 */ /* 0x000ea20000000800 */
[----:B------:R-:W-:Y:S01]  /*0450*/  NOP ;  /* 0x0000000000007918 */ /* 0x000fe20000000000 */
[----:B------:R-:W-:Y:S01]  /*0460*/  IMAD.IADD R4, R5, 0x1, -R4 ;  /* 0x0000000105047824 */ /* 0x000fe200078e0a04 */
[----:B------:R-:W-:-:S04]  /*0470*/  LOP3.LUT R6, R6, 0x3ffffffc, RZ, 0xc0, !PT ;  /* 0x3ffffffc06067812 */ /* 0x000fc800078ec0ff */
[----:B------:R-:W-:Y:S01]  /*0480*/  SHF.R.S32.HI R5, RZ, 0x1f, R4 ;  /* 0x0000001fff057819 */ /* 0x000fe20000011404 */
[----:B------:R-:W-:Y:S01]  /*0490*/  IMAD.IADD R6, R3, 0x1, -R6 ;  /* 0x0000000103067824 */ /* 0x000fe200078e0a06 */
[----:B------:R-:W3:Y:S02]  /*04a0*/  LDC R8, c[0x0][0x144] ;  /* 0x00005100ff087b82 */ /* 0x000ee40000000800 */
[----:B------:R-:W-:Y:S02]  /*04b0*/  LEA.HI R5, R5, R4, RZ, 0x3 ;  /* 0x0000000405057211 */ /* 0x000fe400078f18ff */
[----:B-----5:R-:W-:Y:S02]  /*04c0*/  ISETP.NE.OR P0, PT, R0, RZ, !P0 ;  /* 0x000000ff0000720c */ /* 0x020fe40004705670 */
[--C-:B------:R-:W-:Y:S02]  /*04d0*/  SHF.R.S32.HI R0, RZ, 0x3, R5.reuse ;  /* 0x00000003ff007819 */ /* 0x100fe40000011405 */
[----:B------:R-:W-:-:S04]  /*04e0*/  SHF.R.S32.HI R5, RZ, 0x1f, R5 ;  /* 0x0000001fff057819 */ /* 0x000fc80000011405 */
[----:B------:R-:W-:-:S04]  /*04f0*/  LEA.HI R5, R5, R0, RZ, 0x2 ;  /* 0x0000000005057211 */ /* 0x000fc800078f10ff */
[----:B------:R-:W-:Y:S01]  /*0500*/  LOP3.LUT R5, R5, 0xfffffffc, RZ, 0xc0, !PT ;  /* 0xfffffffc05057812 */ /* 0x000fe200078ec0ff */
[----:B------:R-:W-:Y:S01]  /*0510*/  VOTEU.ALL UP0, P0 ;  /* 0x00000000003f7886 */ /* 0x000fe20000000000 */
[----:B-1----:R-:W-:Y:S01]  /*0520*/  I2FP.F32.U32 R7, R2 ;  /* 0x0000000200077245 */ /* 0x002fe20000201000 */
[----:B------:R-:W-:Y:S02]  /*0530*/  VOTEU.ALL UP1, P0 ;  /* 0x00000000003f7886 */ /* 0x000fe40000020000 */
[----:B------:R-:W-:Y:S01]  /*0540*/  IMAD.IADD R5, R0, 0x1, -R5 ;  /* 0x0000000100057824 */ /* 0x000fe200078e0a05 */
[----:B------:R-:W1:Y:S01]  /*0550*/  @!UP0 S2UR UR7, SR_CgaCtaId ;  /* 0x00000000000789c3 */ /* 0x000e620000008800 */
[----:B0-----:R-:W-:Y:S01]  /*0560*/  I2FP.F32.U32 R0, UR9 ;  /* 0x0000000900007c45 */ /* 0x001fe20008201000 */
[----:B------:R-:W-:Y:S01]  /*0570*/  FMUL R9, R7, UR4 ;  /* 0x0000000407097c20 */ /* 0x000fe20008400000 */
[----:B------:R-:W-:Y:S01]  /*0580*/  IMAD R5, R6, 0x4, R5 ;  /* 0x0000000406057824 */ /* 0x000fe200078e0205 */
[----:B------:R-:W-:Y:S01]  /*0590*/  ULDC UR4, c[0x0][0x150] ;  /* 0x0000540000047ab9 */ /* 0x000fe20000000800 */
[----:B------:R-:W-:Y:S01]  /*05a0*/  @!UP0 UMOV UR6, 0x400 ;  /* 0x0000040000068882 */ /* 0x000fe20000000000 */
[----:B------:R-:W-:Y:S01]  /*05b0*/  FMUL R7, R0, UR4 ;  /* 0x0000000400077c20 */ /* 0x000fe20008400000 */
[----:B------:R-:W-:Y:S01]  /*05c0*/  IMAD.SHL.U32 R0, R5, 0x4, RZ ;  /* 0x0000000405007824 */ /* 0x000fe200078e00ff */
[----:B------:R-:W0:Y:S01]  /*05d0*/  LDC R6, c[0x0][0x140] ;  /* 0x00005000ff067b82 */ /* 0x000e220000000800 */
[----:B------:R-:W5:Y:S01]  /*05e0*/  F2I.U32.TRUNC.NTZ R9, R9 ;  /* 0x0000000900097305 */ /* 0x000f62000020f000 */
[----:B------:R-:W-:-:S02]  /*05f0*/  UMOV UR4, 0x20 ;  /* 0x0000002000047882 */ /* 0x000fc40000000000 */
[----:B------:R-:W-:Y:S01]  /*0600*/  LOP3.LUT R10, R5, 0xc, R0, 0x78, !PT ;  /* 0x0000000c050a7812 */ /* 0x000fe200078e7800 */
[----:B------:R-:W-:-:S04]  /*0610*/  @!UP0 UIADD3 UR4, -UR4, 0x100000, URZ ;  /* 0x0010000004048890 */ /* 0x000fc8000fffe13f */
[----:B------:R-:W-:Y:S02]  /*0620*/  @!UP0 USHF.L.U32 UR5, UR4, 0xb, URZ ;  /* 0x0000000b04058899 */ /* 0x000fe4000800063f */
[----:B------:R-:W-:Y:S01]  /*0630*/  @!UP0 USHF.L.U32 UR4, UR4, 0x1, URZ ;  /* 0x0000000104048899 */ /* 0x000fe2000800063f */
[----:B------:R-:W4:Y:S01]  /*0640*/  F2I.U32.TRUNC.NTZ R7, R7 ;  /* 0x0000000700077305 */ /* 0x000f22000020f000 */
[----:B------:R0:W-:Y:S01]  /*0650*/  STL [R1+0x70], R10 ;  /* 0x0000700a01007387 */ /* 0x0001e20000100800 */
[----:B-----5:R-:W-:Y:S01]  /*0660*/  IMAD.MOV R12, RZ, RZ, -R9 ;  /* 0x000000ffff0c7224 */ /* 0x020fe200078e0a09 */
[----:B-1----:R-:W-:Y:S01]  /*0670*/  @!UP0 ULEA UR6, UR7, UR6, 0x18 ;  /* 0x0000000607068291 */ /* 0x002fe2000f8ec03f */
[----:B------:R-:W-:Y:S02]  /*0680*/  VOTEU.ALL UP0, P0 ;  /* 0x00000000003f7886 */ /* 0x000fe40000000000 */
[----:B--2---:R-:W-:Y:S01]  /*0690*/  IMAD R5, R11, R12, R2 ;  /* 0x0000000c0b057224 */ /* 0x004fe200078e0202 */
[----:B------:R-:W-:-:S02]  /*06a0*/  LOP3.LUT P0, RZ, R4, 0x7, RZ, 0xc0, !PT ;  /* 0x0000000704ff7812 */ /* 0x000fc4000780c0ff */
[----:B0-----:R-:W-:Y:S01]  /*06b0*/  ISETP.EQ.U32.AND P4, PT, R6, 0x1, PT ;  /* 0x000000010600780c */ /* 0x001fe20003f82070 */
[----:B----4-:R-:W-:Y:S01]  /*06c0*/  IMAD.MOV R7, RZ, RZ, -R7 ;  /* 0x000000ffff077224 */ /* 0x010fe200078e0a07 */
[----:B------:R-:W-:Y:S02]  /*06d0*/  ISETP.NE.AND P1, PT, R5, R10, PT ;  /* 0x0000000a0500720c */ /* 0x000fe40003f25270 */
[----:B------:R-:W-:Y:S01]  /*06e0*/  ISETP.LT.U32.AND P0, PT, R10, 0x2, !P0 ;  /* 0x000000020a00780c */ /* 0x000fe20004701070 */
[----:B---3--:R-:W-:Y:S01]  /*06f0*/  IMAD R0, R8, R7, UR9 ;  /* 0x0000000908007e24 */ /* 0x008fe2000f8e0207 */
[----:B------:R-:W0:Y:S02]  /*0700*/  FENCE.VIEW.ASYNC.S ;  /* 0x00000000000073c6 */ /* 0x000e240000000000 */
[----:B0-----:R0:W1:Y:S02]  /*0710*/  @!UP0 SYNCS.EXCH.64 URZ, [UR6+0x40], UR4 ;  /* 0x00004004063f85b2 */ /* 0x0010640008000100 */
[----:B------:R-:W-:-:S04]  /*0720*/  ISETP.EQ.OR P1, PT, R0, RZ, !P1 ;  /* 0x000000ff0000720c */ /* 0x000fc80004f22670 */
[----:B------:R-:W-:Y:S01]  /*0730*/  PLOP3.LUT P0, PT, P0, P1, PT, 0x80, 0x0 ;  /* 0x000000000000781c */ /* 0x000fe20000703070 */
[----:B------:R0:W2:Y:S01]  /*0740*/  @!UP1 SYNCS.EXCH.64 URZ, [UR6+0x48], UR4 ;  /* 0x00004804063f95b2 */ /* 0x0000a20008000100 */
[----:B------:R-:W-:Y:S01]  /*0750*/  NOP ;  /* 0x0000000000007918 */ /* 0x000fe20000000000 */
[----:B------:R-:W-:Y:S10]  /*0760*/  @!P4 BRA `(.L_x_3) ;  /* 0x000000000008c947 */ /* 0x000ff40003800000 */
[----:B-12---:R-:W-:Y:S01]  /*0770*/  UCGABAR_ARV ;  /* 0x00000000000079c7 */ /* 0x006fe20008000000 */
[----:B------:R-:W-:Y:S05]  /*0780*/  BRA `(.L_x_4) ;  /* 0x0000000000047947 */ /* 0x000fea0003800000 */
.L_x_3:
[----:B-12---:R-:W-:Y:S01]  /*0790*/  NOP ;  /* 0x0000000000007918 */ /* 0x006fe20000000000 */
.L_x_4:
[----:B------:R-:W1:Y:S01]  /*07a0*/  LDC R3, c[0x0][0x65c] ;  /* 0x00019700ff037b82 */ /* 0x000e620000000800 */
[----:B------:R-:W-:Y:S02]  /*07b0*/  IMAD.U32 R4, RZ, RZ, UR9 ;  /* 0x00000009ff047e24 */ /* 0x000fe4000f8e00ff */
[----:B------:R-:W-:Y:S01]  /*07c0*/  IMAD.MOV.U32 R5, RZ, RZ, RZ ;  /* 0x000000ffff057224 */ /* 0x000fe200078e00ff */
[----:B-1----:R-:W-:-:S13]  /*07d0*/  ISETP.NE.AND P3, PT, R3, 0x1, PT ;  /* 0x000000010300780c */ /* 0x002fda0003f65270 */
[----:B------:R-:W1:Y:S01]  /*07e0*/  @P3 LDC R7, c[0x0][0x10] ;  /* 0x00000400ff073b82 */ /* 0x000e620000000800 */
[----:B------:R-:W-:Y:S02]  /*07f0*/  @P3 IMAD.MOV.U32 R3, RZ, RZ, RZ ;  /* 0x000000ffff033224 */ /* 0x000fe400078e00ff */
[----:B------:R-:W-:-:S05]  /*0800*/  @P3 IMAD.MOV.U32 R13, RZ, RZ, RZ ;  /* 0x000000ffff0d3224 */ /* 0x000fca00078e00ff */
[----:B------:R-:W2:Y:S01]  /*0810*/  @!P3 LDC R9, c[0x0][0xc] ;  /* 0x00000300ff09bb82 */ /* 0x000ea20000000800 */
[----:B-1----:R-:W-:-:S04]  /*0820*/  @P3 IMAD.WIDE.U32 R6, R7, UR9, R2 ;  /* 0x0000000907063c25 */ /* 0x002fc8000f8e0002 */
[----:B------:R-:W-:Y:S02]  /*0830*/  @P3 IMAD.MOV.U32 R19, RZ, RZ, R6 ;  /* 0x000000ffff133224 */ /* 0x000fe400078e0006 */
[----:B------:R-:W-:Y:S02]  /*0840*/  @P3 IMAD.IADD R23, R7, 0x1, R13 ;  /* 0x0000000107173824 */ /* 0x000fe400078e020d */
[----:B--2---:R-:W-:-:S04]  /*0850*/  @!P3 IMAD.WIDE.U32 R4, R2, R9, R4 ;  /* 0x000000090204b225 */ /* 0x004fc800078e0004 */
[----:B------:R-:W-:Y:S02]  /*0860*/  @!P3 IMAD.MOV.U32 R19, RZ, RZ, R4 ;  /* 0x000000ffff13b224 */ /* 0x000fe400078e0004 */
[----:B------:R-:W-:-:S03]  /*0870*/  @!P3 IMAD.MOV.U32 R23, RZ, RZ, R5 ;  /* 0x000000ffff17b224 */ /* 0x000fc600078e0005 */
[----:B------:R1:W-:Y:S04]  /*0880*/  STL [R1+0x78], R19 ;  /* 0x0000781301007387 */ /* 0x0003e80000100800 */
[----:B------:R1:W-:Y:S01]  /*0890*/  STL [R1+0x74], R23 ;  /* 0x0000741701007387 */ /* 0x0003e20000100800 */
[----:B------:R-:W-:Y:S05]  /*08a0*/  @!P4 BRA `(.L_x_5) ;  /* 0x00000000000cc947 */ /* 0x000fea0003800000 */
[----:B------:R-:W-:Y:S01]  /*08b0*/  UCGABAR_WAIT ;  /* 0x0000000000007dc7 */ /* 0x000fe20008000000 */
[----:B------:R-:W-:Y:S01]  /*08c0*/  CCTL.IVALL ;  /* 0x00000000ff00798f */ /* 0x000fe20002000000 */
[----:B------:R-:W-:Y:S05]  /*08d0*/  BRA `(.L_x_6) ;  /* 0x0000000000047947 */ /* 0x000fea0003800000 */
.L_x_5:
[----:B------:R-:W-:Y:S06]  /*08e0*/  BAR.SYNC.DEFER_BLOCKING 0x0 ;  /* 0x0000000000007b1d */ /* 0x000fec0000010000 */
.L_x_6:
[----:B------:R-:W-:Y:S05]  /*08f0*/  @!P2 BRA `(.L_x_7) ;  /* 0x000000e000d4a947 */ /* 0x000fea0003800000 */
[----:B------:R-:W-:-:S06]  /*0900*/  UISETP.GT.U32.AND UP0, UPT, UR10, 0x1, UPT ;  /* 0x000000010a00788c */ /* 0x000fcc000bf04070 */
[----:B------:R-:W-:-:S13]  /*0910*/  PLOP3.LUT P1, PT, PT, PT, UP0, 0x80, 0x0 ;  /* 0x000000000000781c */ /* 0x000fda0003f2f008 */
[----:B0-----:R-:W-:Y:S05]  /*0920*/  @P1 EXIT ;  /* 0x000000000000194d */ /* 0x001fea0003800000 */
[----:B------:R-:W-:Y:S01]  /*0930*/  IMAD.MOV.U32 R6, RZ, RZ, -0x1 ;  /* 0xffffffffff067424 */ /* 0x000fe200078e00ff */
[----:B------:R-:W-:Y:S01]  /*0940*/  ULDC.64 UR4, c[0x0][0x650] ;  /* 0x0001940000047ab9 */ /* 0x000fe20000000a00 */
[----:B------:R-:W-:Y:S01]  /*0950*/  IMAD.MOV.U32 R5, RZ, RZ, -0x1 ;  /* 0xffffffffff057424 */ /* 0x000fe200078e00ff */
[----:B------:R-:W-:Y:S01]  /*0960*/  ISETP.GE.U32.AND P1, PT, R19, UR4, PT ;  /* 0x0000000413007c0c */ /* 0x000fe2000bf26070 */
[----:B------:R-:W-:Y:S01]  /*0970*/  UMOV UR22, 0xffffffff ;  /* 0xffffffff00167882 */ /* 0x000fe20000000000 */
[----:B------:R0:W-:Y:S01]  /*0980*/  STL [R1+0x80], R6 ;  /* 0x0000800601007387 */ /* 0x0001e20000100800 */
[----:B------:R-:W-:Y:S02]  /*0990*/  PRMT R4, RZ, 0x7610, R4 ;  /* 0x00007610ff047816 */ /* 0x000fe40000000004 */
[----:B------:R-:W-:Y:S01]  /*09a0*/  ISETP.GE.U32.AND.EX P1, PT, R23, UR5, PT, P1 ;  /* 0x0000000517007c0c */ /* 0x000fe2000bf26110 */
[----:B------:R0:W-:-:S12]  /*09b0*/  STL [R1+0x7c], R5 ;  /* 0x00007c0501007387 */ /* 0x0001d80000100800 */
[----:B0-----:R-:W-:Y:S05]  /*09c0*/  @P1 BRA `(.L_x_8) ;  /* 0x0000000400381947 */ /* 0x001fea0003800000 */
[----:B------:R-:W0:Y:S01]  /*09d0*/  LDC.64 R14, c[0x0][0x628] ;  /* 0x00018a00ff0e7b82 */ /* 0x000e220000000a00 */
[----:B------:R-:W-:Y:S02]  /*09e0*/  IMAD.MOV.U32 R4, RZ, RZ, R19 ;  /* 0x000000ffff047224 */ /* 0x000fe400078e0013 */
[----:B------:R-:W-:-:S05]  /*09f0*/  IMAD.MOV.U32 R5, RZ, RZ, R23 ;  /* 0x000000ffff057224 */ /* 0x000fca00078e0017 */
[----:B------:R-:W2:Y:S08]  /*0a00*/  LDC R10, c[0x0][0x630] ;  /* 0x00018c00ff0a7b82 */ /* 0x000eb00000000800 */
[----:B------:R-:W3:Y:S01]  /*0a10*/  LDC.64 R16, c[0x0][0x620] ;  /* 0x00018800ff107b82 */ /* 0x000ee20000000a00 */
[----:B0-----:R-:W-:-:S04]  /*0a20*/  ISETP.NE.U32.AND P1, PT, R14, RZ, PT ;  /* 0x000000ff0e00720c */ /* 0x001fc80003f25070 */
[----:B------:R-:W-:-:S13]  /*0a30*/  ISETP.NE.AND.EX P1, PT, R15, RZ, PT, P1 ;  /* 0x000000ff0f00720c */ /* 0x000fda0003f25310 */
[----:B--23--:R-:W-:Y:S05]  /*0a40*/  @!P1 BRA `(.L_x_9) ;  /* 0x0000000000289947 */ /* 0x00cfea0003800000 */
[----:B------:R-:W0:Y:S02]  /*0a50*/  LDC R9, c[0x0][0x634] ;  /* 0x00018d00ff097b82 */ /* 0x000e240000000800 */
[----:B0-----:R-:W-:-:S05]  /*0a60*/  IADD3 R9, P1, R19, R9, RZ ;  /* 0x0000000913097210 */ /* 0x001fca0007f3e0ff */
[----:B------:R-:W-:-:S04]  /*0a70*/  IMAD.X R13, RZ, RZ, R23, P1 ;  /* 0x000000ffff0d7224 */ /* 0x000fc800008e0617 */
[----:B------:R-:W-:-:S04]  /*0a80*/  IMAD.WIDE.U32 R4, R13, R14, RZ ;  /* 0x0000000e0d047225 */ /* 0x000fc800078e00ff */
[----:B------:R-:W-:-:S04]  /*0a90*/  IMAD.WIDE.U32 R6, P1, R9, R15, R4 ;  /* 0x0000000f09067225 */ /* 0x000fc80007820004 */
[----:B------:R-:W-:-:S04]  /*0aa0*/  IMAD.WIDE.U32 R4, R9, R14, RZ ;  /* 0x0000000e09047225 */ /* 0x000fc800078e00ff */
[----:B------:R-:W-:Y:S01]  /*0ab0*/  IMAD.X R9, RZ, RZ, RZ, P1 ;  /* 0x000000ffff097224 */ /* 0x000fe200008e06ff */
[----:B------:R-:W-:Y:S01]  /*0ac0*/  IADD3 RZ, P1, R5, R6, RZ ;  /* 0x0000000605ff7210 */ /* 0x000fe20007f3e0ff */
[----:B------:R-:W-:-:S04]  /*0ad0*/  IMAD.MOV.U32 R8, RZ, RZ, R7 ;  /* 0x000000ffff087224 */ /* 0x000fc800078e0007 */
[----:B------:R-:W-:-:S08]  /*0ae0*/  IMAD.WIDE.U32.X R4, R13, R15, R8, P1 ;  /* 0x0000000f0d047225 */ /* 0x000fd000008e0408 */
.L_x_9:
[----:B------:R-:W0:Y:S01]  /*0af0*/  LDC.64 R20, c[0x0][0x640] ;  /* 0x00019000ff147b82 */ /* 0x000e220000000a00 */
[-C--:B------:R-:W-:Y:S01]  /*0b00*/  SHF.R.U64 R22, R4, R10.reuse, R5 ;  /* 0x0000000a04167219 */ /* 0x080fe20000001205 */
[----:B------:R-:W-:Y:S01]  /*0b10*/  IMAD.MOV.U32 R4, RZ, RZ, R19 ;  /* 0x000000ffff047224 */ /* 0x000fe200078e0013 */
[----:B------:R-:W-:Y:S01]  /*0b20*/  SHF.R.U32.HI R3, RZ, R10, R5 ;  /* 0x0000000aff037219 */ /* 0x000fe20000011605 */
[----:B------:R-:W-:Y:S01]  /*0b30*/  IMAD.MOV.U32 R5, RZ, RZ, R23 ;  /* 0x000000ffff057224 */ /* 0x000fe200078e0017 */
[----:B------:R-:W-:Y:S01]  /*0b40*/  IADD3 R7, P1, RZ, -R22, RZ ;  /* 0x80000016ff077210 */ /* 0x000fe20007f3e0ff */
[----:B-1----:R-:W-:Y:S02]  /*0b50*/  IMAD R23, R11, R12, R2 ;  /* 0x0000000c0b177224 */ /* 0x002fe400078e0202 */
[----:B------:R-:W1:Y:S01]  /*0b60*/  LDC R8, c[0x0][0x618] ;  /* 0x00018600ff087b82 */ /* 0x000e620000000800 */
[----:B------:R-:W-:Y:S02]  /*0b70*/  IMAD.MOV.U32 R11, RZ, RZ, 0x1 ;  /* 0x00000001ff0b7424 */ /* 0x000fe400078e00ff */
[----:B------:R-:W-:-:S02]  /*0b80*/  IMAD.X R3, RZ, RZ, ~R3, P1 ;  /* 0x000000ffff037224 */ /* 0x000fc400008e0e03 */
[----:B------:R-:W-:-:S03]  /*0b90*/  IMAD.WIDE.U32 R4, R7, R16, R4 ;  /* 0x0000001007047225 */ /* 0x000fc600078e0004 */
[----:B------:R-:W2:Y:S01]  /*0ba0*/  LDC R14, c[0x0][0x608] ;  /* 0x00018200ff0e7b82 */ /* 0x000ea20000000800 */
[----:B------:R-:W-:-:S04]  /*0bb0*/  IMAD R6, R3, R16, RZ ;  /* 0x0000001003067224 */ /* 0x000fc800078e02ff */
[----:B------:R-:W-:-:S03]  /*0bc0*/  IMAD R3, R7, R17, R6 ;  /* 0x0000001107037224 */ /* 0x000fc600078e0206 */
[----:B------:R-:W3:Y:S01]  /*0bd0*/  LDC R18, c[0x0][0x658] ;  /* 0x00019600ff127b82 */ /* 0x000ee20000000800 */
[----:B------:R-:W-:Y:S01]  /*0be0*/  IMAD.IADD R3, R5, 0x1, R3 ;  /* 0x0000000105037824 */ /* 0x000fe200078e0203 */
[----:B0-----:R-:W-:Y:S01]  /*0bf0*/  ISETP.NE.U32.AND P1, PT, R20, RZ, PT ;  /* 0x000000ff1400720c */ /* 0x001fe20003f25070 */
[----:B------:R-:W-:-:S03]  /*0c00*/  IMAD.MOV.U32 R5, RZ, RZ, -0x1 ;  /* 0xffffffffff057424 */ /* 0x000fc600078e00ff */
[----:B------:R-:W-:Y:S02]  /*0c10*/  ISETP.NE.AND.EX P1, PT, R21, RZ, PT, P1 ;  /* 0x000000ff1500720c */ /* 0x000fe40003f25310 */
[----:B------:R-:W0:Y:S01]  /*0c20*/  LDC R13, c[0x0][0x600] ;  /* 0x00018000ff0d7b82 */ /* 0x000e220000000800 */
[-CC-:B-1----:R-:W-:Y:S02]  /*0c30*/  SHF.R.U64 R10, R4, R8.reuse, R3.reuse ;  /* 0x00000008040a7219 */ /* 0x182fe40000001203 */
[----:B------:R-:W-:-:S05]  /*0c40*/  SHF.R.U32.HI R3, RZ, R8, R3 ;  /* 0x00000008ff037219 */ /* 0x000fca0000011603 */
[----:B------:R-:W1:Y:S01]  /*0c50*/  LDC R15, c[0x0][0x648] ;  /* 0x00019200ff0f7b82 */ /* 0x000e620000000800 */
[-CC-:B--2---:R-:W-:Y:S02]  /*0c60*/  SHF.R.U64 R19, R10, R14.reuse, R3.reuse ;  /* 0x0000000e0a137219 */ /* 0x184fe40000001203 */
[----:B------:R-:W-:-:S05]  /*0c70*/  SHF.R.U32.HI R3, RZ, R14, R3 ;  /* 0x0000000eff037219 */ /* 0x000fca0000011603 */
[----:B------:R-:W2:Y:S01]  /*0c80*/  LDC R17, c[0x0][0x638] ;  /* 0x00018e00ff117b82 */ /* 0x000ea20000000800 */
[-C--:B---3--:R-:W-:Y:S02]  /*0c90*/  SHF.L.U32 R2, R5, R18.reuse, RZ ;  /* 0x0000001205027219 */ /* 0x088fe400000006ff */
[--C-:B------:R-:W-:Y:S02]  /*0ca0*/  SHF.R.U64 R12, R19, R18, R3.reuse ;  /* 0x00000012130c7219 */ /* 0x100fe40000001203 */
[----:B------:R-:W-:Y:S02]  /*0cb0*/  LOP3.LUT R8, RZ, R2, RZ, 0x33, !PT ;  /* 0x00000002ff087212 */ /* 0x000fe400078e33ff */
[----:B------:R-:W-:Y:S01]  /*0cc0*/  SHF.R.U32.HI R3, RZ, R18, R3 ;  /* 0x00000012ff037219 */ /* 0x000fe20000011603 */
[----:B------:R-:W3:Y:S01]  /*0cd0*/  LDC R16, c[0x0][0x610] ;  /* 0x00018400ff107b82 */ /* 0x000ee20000000800 */
[----:B------:R-:W-:Y:S01]  /*0ce0*/  IMAD.MOV.U32 R2, RZ, RZ, R12 ;  /* 0x000000ffff027224 */ /* 0x000fe200078e000c */
[----:B------:R-:W-:Y:S06]  /*0cf0*/  @!P1 BRA `(.L_x_10) ;  /* 0x0000000000289947 */ /* 0x000fec0003800000 */
[----:B------:R-:W4:Y:S02]  /*0d00*/  LDC R7, c[0x0][0x64c] ;  /* 0x00019300ff077b82 */ /* 0x000f240000000800 */
[----:B----4-:R-:W-:-:S05]  /*0d10*/  IADD3 R7, P1, R12, R7, RZ ;  /* 0x000000070c077210 */ /* 0x010fca0007f3e0ff */
        /* <DEDUP_REMOVED lines=8> */
.L_x_10:
[----:B-1----:R-:W-:Y:S01]  /*0da0*/  SHF.R.U64 R4, R2, R15, R3 ;  /* 0x0000000f02047219 */ /* 0x002fe20000001203 */
[----:B0-----:R-:W-:Y:S01]  /*0db0*/  VIADD R5, R13, 0xffffffff ;  /* 0xffffffff0d057836 */ /* 0x001fe20000000000 */
[----:B------:R-:W-:Y:S02]  /*0dc0*/  SHF.L.U32 R2, R11, R18, RZ ;  /* 0x000000120b027219 */ /* 0x000fe400000006ff */
[----:B------:R-:W-:Y:S01]  /*0dd0*/  LOP3.LUT R3, R19, R8, RZ, 0xc0, !PT ;  /* 0x0000000813037212 */ /* 0x000fe200078ec0ff */
[----:B------:R-:W-:Y:S01]  /*0de0*/  IMAD.MOV R6, RZ, RZ, -R4 ;  /* 0x000000ffff067224 */ /* 0x000fe200078e0a04 */
[----:B------:R-:W-:Y:S02]  /*0df0*/  SEL R0, R0, R23, !P3 ;  /* 0x0000001700007207 */ /* 0x000fe40005800000 */
[----:B------:R-:W-:Y:S01]  /*0e00*/  LOP3.LUT R5, R10, R5, RZ, 0xc0, !PT ;  /* 0x000000050a057212 */ /* 0x000fe200078ec0ff */
[----:B------:R-:W-:Y:S01]  /*0e10*/  IMAD R3, R2, R4, R3 ;  /* 0x0000000402037224 */ /* 0x000fe200078e0203 */
[----:B------:R-:W-:Y:S01]  /*0e20*/  R2UR UR22, R22 ;  /* 0x00000000161672ca */ /* 0x000fe200000e0000 */
[----:B--2---:R-:W-:-:S02]  /*0e30*/  IMAD R2, R6, R17, R12 ;  /* 0x0000001106027224 */ /* 0x004fc400078e020c */
[----:B---3--:R-:W-:Y:S02]  /*0e40*/  IMAD R0, R3, R16, R0 ;  /* 0x0000001003007224 */ /* 0x008fe400078e0200 */
[----:B------:R-:W-:Y:S02]  /*0e50*/  IMAD R3, R2, R13, R5 ;  /* 0x0000000d02037224 */ /* 0x000fe400078e0205 */
[----:B------:R-:W-:-:S03]  /*0e60*/  IMAD.MOV.U32 R4, RZ, RZ, 0x1 ;  /* 0x00000001ff047424 */ /* 0x000fc600078e00ff */
[----:B------:R-:W-:Y:S02]  /*0e70*/  SEL R2, R3, R0, !P3 ;  /* 0x0000000003027207 */ /* 0x000fe40005800000 */
[----:B------:R-:W-:-:S03]  /*0e80*/  SEL R0, R0, R3, !P3 ;  /* 0x0000000300007207 */ /* 0x000fc60005800000 */
[----:B------:R0:W-:Y:S04]  /*0e90*/  STL [R1+0x7c], R2 ;  /* 0x00007c0201007387 */ /* 0x0001e80000100800 */
[----:B------:R0:W-:Y:S02]  /*0ea0*/  STL [R1+0x80], R0 ;  /* 0x0000800001007387 */ /* 0x0001e40000100800 */
.L_x_8:
[----:B------:R-:W-:-:S08]  /*0eb0*/  NOP ;  /* 0x0000000000007918 */ /* 0x000fd00000000000 */
[----:B------:R-:W2:Y:S02]  /*0ec0*/  USETMAXREG.TRY_ALLOC.CTAPOOL UP0, 0xe8 ;  /* 0x000000e8000079c8 */ /* 0x000ea40008000600 */
[----:B--2---:R-:W-:-:S13]  /*0ed0*/  PLOP3.LUT P1, PT, PT, PT, UP0, 0x80, 0x0 ;  /* 0x000000000000781c */ /* 0x004fda0003f2f008 */
[----:B------:R-:W-:Y:S05]  /*0ee0*/  @!P1 BRA `(.L_x_8) ;  /* 0xfffffffc00f09947 */ /* 0x000fea000383ffff */
[----:B------:R-:W-:Y:S01]  /*0ef0*/  ULDC.64 UR4, c[0x0][0x598] ;  /* 0x0001660000047ab9 */ /* 0x000fe20000000a00 */
[----:B------:R-:W-:Y:S01]  /*0f00*/  ULDC.64 UR18, c[0x0][0x208] ;  /* 0x0000820000127ab9 */ /* 0x000fe20000000a00 */
[----:B------:R-:W-:-:S04]  /*0f10*/  ISETP.NE.U32.AND P1, PT, RZ, UR4, PT ;  /* 0x00000004ff007c0c */ /* 0x000fc8000bf25070 */
[----:B------:R-:W-:-:S13]  /*0f20*/  ISETP.NE.AND.EX P1, PT, RZ, UR5, PT, P1 ;  /* 0x00000005ff007c0c */ /* 0x000fda000bf25310 */
[----:B------:R-:W-:Y:S05]  /*0f30*/  @!P1 BRA `(.L_x_11) ;  /* 0x0000000000209947 */ /* 0x000fea0003800000 */
[----:B0-----:R-:W0:Y:S02]  /*0f40*/  LDC.64 R2, c[0x0][0x598] ;  /* 0x00016600ff027b82 */ /* 0x001e240000000a00 */
[----:B0-----:R-:W2:Y:S02]  /*0f50*/  LDG.E.64 R2, desc[UR18][R2.64] ;  /* 0x0000001202027981 */ /* 0x001ea4000c1e1b00 */
[----:B--2---:R-:W-:-:S04]  /*0f60*/  ISETP.NE.U32.AND P1, PT, R2, RZ, PT ;  /* 0x000000ff0200720c */ /* 0x004fc80003f25070 */
[----:B------:R-:W-:-:S13]  /*0f70*/  ISETP.NE.AND.EX P1, PT, R3, RZ, PT, P1 ;  /* 0x000000ff0300720c */ /* 0x000fda0003f25310 */
[----:B------:R-:W-:Y:S05]  /*0f80*/  @!P1 BRA `(.L_x_11) ;  /* 0x00000000000c9947 */ /* 0x000fea0003800000 */
[----:B------:R-:W2:Y:S02]  /*0f90*/  LD.E R2, desc[UR18][R2.64] ;  /* 0x0000001202027980 */ /* 0x000ea4000c101900 */
[----:B--2---:R-:W-:Y:S01]  /*0fa0*/  R2UR UR20, R2 ;  /* 0x00000000021472ca */ /* 0x004fe200000e0000 */
[----:B------:R-:W-:-:S14]  /*0fb0*/  BRA `(.L_x_12) ;  /* 0x0000000000247947 */ /* 0x000fdc0003800000 */
.L_x_11:
[----:B------:R-:W-:Y:S02]  /*0fc0*/  ULDC.64 UR4, c[0x0][0x588] ;  /* 0x0001620000047ab9 */ /* 0x000fe40000000a00 */
[----:B------:R-:W-:-:S04]  /*0fd0*/  ISETP.NE.U32.AND P1, PT, RZ, UR4, PT ;  /* 0x00000004ff007c0c */ /* 0x000fc8000bf25070 */
[----:B------:R-:W-:-:S13]  /*0fe0*/  ISETP.NE.AND.EX P1, PT, RZ, UR5, PT, P1 ;  /* 0x00000005ff007c0c */ /* 0x000fda000bf25310 */
[----:B------:R-:W-:Y:S05]  /*0ff0*/  @!P1 BRA `(.L_x_13) ;  /* 0x0000000000109947 */ /* 0x000fea0003800000 */
[----:B0-----:R-:W0:Y:S02]  /*1000*/  LDC.64 R2, c[0x0][0x588] ;  /* 0x00016200ff027b82 */ /* 0x001e240000000a00 */
[----:B0-----:R-:W2:Y:S02]  /*1010*/  LDG.E R2, desc[UR18][R2.64] ;  /* 0x0000001202027981 */ /* 0x001ea4000c1e1900 */
[----:B--2---:R-:W-:Y:S01]  /*1020*/  R2UR UR20, R2 ;  /* 0x00000000021472ca */ /* 0x004fe200000e0000 */
[----:B------:R-:W-:-:S14]  /*1030*/  BRA `(.L_x_12) ;  /* 0x0000000000047947 */ /* 0x000fdc0003800000 */
.L_x_13:
[----:B------:R-:W-:-:S05]  /*1040*/  ULDC UR20, c[0x0][0x580] ;  /* 0x0001600000147ab9 */ /* 0x000fca0000000800 */
.L_x_12:
[----:B------:R-:W-:Y:S02]  /*1050*/  ULDC.64 UR4, c[0x0][0x5a0] ;  /* 0x0001680000047ab9 */ /* 0x000fe40000000a00 */
        /* <DEDUP_REMOVED lines=11> */
.L_x_14:
        /* <DEDUP_REMOVED lines=8> */
.L_x_16:
[----:B------:R-:W-:-:S05]  /*1190*/  ULDC UR21, c[0x0][0x584] ;  /* 0x0001610000157ab9 */ /* 0x000fca0000000800 */
.L_x_15:
[----:B------:R-:W-:-:S13]  /*11a0*/  LOP3.LUT P1, RZ, R4, 0xff, RZ, 0xc0, !PT ;  /* 0x000000ff04ff7812 */ /* 0x000fda000782c0ff */
[----:B------:R-:W-:Y:S05]  /*11b0*/  @!P1 EXIT ;  /* 0x000000000000994d */ /* 0x000fea0003800000 */
[----:B------:R-:W-:Y:S01]  /*11c0*/  ULDC UR4, c[0x0][0x28c] ;  /* 0x0000a30000047ab9 */ /* 0x000fe20000000800 */
[----:B------:R-:W-:Y:S02]  /*11d0*/  ULOP3.LUT UR23, UR13, 0x1, URZ, 0xfc, !UPT ;  /* 0x000000010d177892 */ /* 0x000fe4000f8efc3f */
[----:B------:R-:W-:-:S04]  /*11e0*/  UIADD3 UR4, UR4, 0x7f, URZ ;  /* 0x0000007f04047890 */ /* 0x000fc8000fffe03f */
[----:B------:R-:W-:-:S04]  /*11f0*/  USHF.R.S32.HI UR5, URZ, 0x1f, UR4 ;  /* 0x0000001f3f057899 */ /* 0x000fc80008011404 */
[----:B------:R-:W-:-:S03]  /*1200*/  ULEA.HI UR5, UR5, UR4, URZ, 0x7 ;  /* 0x0000000405057291 */ /* 0x000fc6000f8f383f */
[----:B------:R-:W-:Y:S01]  /*1210*/  UMOV UR4, URZ ;  /* 0x0000003f00047c82 */ /* 0x000fe20008000000 */
[----:B------:R-:W-:-:S03]  /*1220*/  USHF.R.S32.HI UR12, URZ, 0x7, UR5 ;  /* 0x000000073f0c7899 */ /* 0x000fc60008011405 */
[----:B------:R-:W-:-:S09]  /*1230*/  UMOV UR5, URZ ;  /* 0x0000003f00057c82 */ /* 0x000fd20008000000 */
.L_x_299:
[----:B0-----:R-:W0:Y:S01]  /*1240*/  S2R R0, SR_TID.X ;  /* 0x0000000000007919 */ /* 0x001e220000002100 */
[----:B------:R-:W2:Y:S01]  /*1250*/  S2UR UR11, SR_CgaCtaId ;  /* 0x00000000000b79c3 */ /* 0x000ea20000008800 */
[----:B------:R-:W-:Y:S01]  /*1260*/  UMOV UR14, 0x400 ;  /* 0x00000400000e7882 */ /* 0x000fe20000000000 */
[----:B------:R-:W-:Y:S01]  /*1270*/  UMOV UR6, URZ ;  /* 0x0000003f00067c82 */ /* 0x000fe20008000000 */
[----:B------:R-:W-:Y:S01]  /*1280*/  STL [R1+0x6c], RZ ;  /* 0x00006cff01007387 */ /* 0x000fe20000100800 */
[----:B------:R-:W-:Y:S01]  /*1290*/  UMOV UR7, URZ ;  /* 0x0000003f00077c82 */ /* 0x000fe20008000000 */
[----:B------:R-:W-:Y:S01]  /*12a0*/  UMOV UR8, URZ ;  /* 0x0000003f00087c82 */ /* 0x000fe20008000000 */
[----:B------:R-:W-:Y:S01]  /*12b0*/  UMOV UR16, UR5 ;  /* 0x0000000500107c82 */ /* 0x000fe20008000000 */
[----:B------:R-:W-:Y:S01]  /*12c0*/  STL [R1+0x68], RZ ;  /* 0x000068ff01007387 */ /* 0x000fe20000100800 */
[----:B-1-3--:R-:W3:Y:S01]  /*12d0*/  LDC R2, c[0x0][0x28c] ;  /* 0x0000a300ff027b82 */ /* 0x00aee20000000800 */
[----:B------:R-:W-:Y:S01]  /*12e0*/  UMOV UR17, UR4 ;  /* 0x0000000400117c82 */ /* 0x000fe20008000000 */
[----:B------:R-:W-:Y:S01]  /*12f0*/  CS2R R4, SRZ ;  /* 0x0000000000047805 */ /* 0x000fe2000001ff00 */
[----:B------:R-:W-:Y:S01]  /*1300*/  STL [R1+0x64], RZ ;  /* 0x000064ff01007387 */ /* 0x000fe20000100800 */
[----:B------:R-:W-:-:S02]  /*1310*/  CS2R R6, SRZ ;  /* 0x0000000000067805 */ /* 0x000fc4000001ff00 */
[----:B------:R-:W-:Y:S02]  /*1320*/  CS2R R8, SRZ ;  /* 0x0000000000087805 */ /* 0x000fe4000001ff00 */
[----:B------:R-:W-:Y:S01]  /*1330*/  CS2R R10, SRZ ;  /* 0x00000000000a7805 */ /* 0x000fe2000001ff00 */
[----:B------:R-:W-:Y:S01]  /*1340*/  STL [R1+0x60], RZ ;  /* 0x000060ff01007387 */ /* 0x000fe20000100800 */
[----:B------:R-:W-:Y:S02]  /*1350*/  CS2R R12, SRZ ;  /* 0x00000000000c7805 */ /* 0x000fe4000001ff00 */
[----:B------:R-:W-:Y:S02]  /*1360*/  CS2R R14, SRZ ;  /* 0x00000000000e7805 */ /* 0x000fe4000001ff00 */
[----:B------:R-:W-:Y:S01]  /*1370*/  CS2R R16, SRZ ;  /* 0x0000000000107805 */ /* 0x000fe2000001ff00 */
[----:B------:R-:W-:Y:S01]  /*1380*/  STL [R1+0x5c], RZ ;  /* 0x00005cff01007387 */ /* 0x000fe20000100800 */
[----:B-1----:R-:W-:-:S02]  /*1390*/  CS2R R18, SRZ ;  /* 0x0000000000127805 */ /* 0x002fc4000001ff00 */
[----:B------:R-:W-:Y:S02]  /*13a0*/  CS2R R20, SRZ ;  /* 0x0000000000147805 */ /* 0x000fe4000001ff00 */
[----:B------:R-:W-:Y:S01]  /*13b0*/  CS2R R22, SRZ ;  /* 0x0000000000167805 */ /* 0x000fe2000001ff00 */
[----:B------:R-:W-:Y:S01]  /*13c0*/  STL [R1+0x58], RZ ;  /* 0x000058ff01007387 */ /* 0x000fe20000100800 */
[----:B--2---:R-:W-:Y:S01]  /*13d0*/  ULEA UR14, UR11, UR14, 0x18 ;  /* 0x0000000e0b0e7291 */ /* 0x004fe2000f8ec03f */
[----:B------:R-:W-:Y:S02]  /*13e0*/  CS2R R152, SRZ ;  /* 0x0000000000987805 */ /* 0x000fe4000001ff00 */
[----:B------:R-:W-:Y:S01]  /*13f0*/  CS2R R154, SRZ ;  /* 0x00000000009a7805 */ /* 0x000fe2000001ff00 */
[----:B------:R-:W-:Y:S01]  /*1400*/  STL [R1+0x54], RZ ;  /* 0x000054ff01007387 */ /* 0x000fe20000100800 */
[----:B------:R-:W-:Y:S02]  /*1410*/  CS2R R156, SRZ ;  /* 0x00000000009c7805 */ /* 0x000fe4000001ff00 */
[----:B------:R-:W-:-:S02]  /*1420*/  CS2R R158, SRZ ;  /* 0x00000000009e7805 */ /* 0x000fc4000001ff00 */
[----:B------:R-:W-:Y:S02]  /*1430*/  CS2R R160, SRZ ;  /* 0x0000000000a07805 */ /* 0x000fe4000001ff00 */
[----:B0-----:R-:W-:Y:S01]  /*1440*/  LOP3.LUT R0, R0, 0x80, RZ, 0xc0, !PT ;  /* 0x0000008000007812 */ /* 0x001fe200078ec0ff */
[----:B------:R-:W-:Y:S01]  /*1450*/  STL [R1+0x50], RZ ;  /* 0x000050ff01007387 */ /* 0x000fe20000100800 */
[----:B---3--:R-:W-:Y:S02]  /*1460*/  ISETP.GE.AND P1, PT, R2, 0x1, PT ;  /* 0x000000010200780c */ /* 0x008fe40003f26270 */
[----:B------:R-:W-:Y:S02]  /*1470*/  CS2R R2, SRZ ;  /* 0x0000000000027805 */ /* 0x000fe4000001ff00 */
[----:B------:R-:W-:Y:S01]  /*1480*/  SHF.R.U32.HI R0, RZ, 0x7, R0 ;  /* 0x00000007ff007819 */ /* 0x000fe20000011600 */
        /* <DEDUP_REMOVED lines=8> */
[----:B------:R-:W0:Y:S01]  /*1510*/  SHFL.IDX PT, R0, R0, RZ, 0x1f ;  /* 0x00001fff00007589 */ /* 0x000e2200000e0000 */
[----:B------:R-:W-:-:S02]  /*1520*/  CS2R R174, SRZ ;  /* 0x0000000000ae7805 */ /* 0x000fc4000001ff00 */
[----:B------:R-:W-:Y:S02]  /*1530*/  CS2R R176, SRZ ;  /* 0x0000000000b07805 */ /* 0x000fe4000001ff00 */
[----:B------:R-:W-:Y:S01]  /*1540*/  CS2R R178, SRZ ;  /* 0x0000000000b27805 */ /* 0x000fe2000001ff00 */
[----:B------:R1:W-:Y:S01]  /*1550*/  STL [R1+0x44], RZ ;  /* 0x000044ff01007387 */ /* 0x0003e20000100800 */
[----:B------:R-:W-:Y:S02]  /*1560*/  CS2R R180, SRZ ;  /* 0x0000000000b47805 */ /* 0x000fe4000001ff00 */
[----:B------:R-:W-:Y:S02]  /*1570*/  CS2R R182, SRZ ;  /* 0x0000000000b67805 */ /* 0x000fe4000001ff00 */
[----:B------:R-:W-:Y:S01]  /*1580*/  CS2R R184, SRZ ;  /* 0x0000000000b87805 */ /* 0x000fe2000001ff00 */
[----:B------:R1:W-:Y:S01]  /*1590*/  STL [R1+0x40], RZ ;  /* 0x000040ff01007387 */ /* 0x0003e20000100800 */
        /* <DEDUP_REMOVED lines=14> */
[----:B------:R-:W-:Y:S02]  /*1680*/  CS2R R208, SRZ ;  /* 0x0000000000d07805 */ /* 0x000fe4000001ff00 */
[----:B0-----:R-:W-:Y:S01]  /*1690*/  R2UR UR9, R0 ;  /* 0x00000000000972ca */ /* 0x001fe200000e0000 */
[----:B------:R1:W-:Y:S01]  /*16a0*/  STL [R1+0x30], RZ ;  /* 0x000030ff01007387 */ /* 0x0003e20000100800 */
[----:B------:R-:W-:Y:S01]  /*16b0*/  IMAD.MOV.U32 R0, RZ, RZ, RZ ;  /* 0x000000ffff007224 */ /* 0x000fe200078e00ff */
[----:B------:R-:W-:-:S02]  /*16c0*/  CS2R R210, SRZ ;  /* 0x0000000000d27805 */ /* 0x000fc4000001ff00 */
[----:B------:R-:W-:Y:S01]  /*16d0*/  CS2R R212, SRZ ;  /* 0x0000000000d47805 */ /* 0x000fe2000001ff00 */
[----:B------:R1:W-:Y:S01]  /*16e0*/  STL [R1+0x2c], RZ ;  /* 0x00002cff01007387 */ /* 0x0003e20000100800 */
[----:B------:R-:W-:Y:S02]  /*16f0*/  CS2R R214, SRZ ;  /* 0x0000000000d67805 */ /* 0x000fe4000001ff00 */
[----:B------:R-:W-:Y:S02]  /*1700*/  CS2R R216, SRZ ;  /* 0x0000000000d87805 */ /* 0x000fe4000001ff00 */
[----:B------:R-:W-:Y:S01]  /*1710*/  CS2R R218, SRZ ;  /* 0x0000000000da7805 */ /* 0x000fe2000001ff00 */
[----:B------:R1:W-:Y:S01]  /*1720*/  STL [R1+0x28], RZ ;  /* 0x000028ff01007387 */ /* 0x0003e20000100800 */
[----:B------:R-:W-:Y:S02]  /*1730*/  CS2R R220, SRZ ;  /* 0x0000000000dc7805 */ /* 0x000fe4000001ff00 */
[----:B------:R-:W-:-:S02]  /*1740*/  CS2R R222, SRZ ;  /* 0x0000000000de7805 */ /* 0x000fc4000001ff00 */
[----:B------:R-:W-:Y:S01]  /*1750*/  CS2R R224, SRZ ;  /* 0x0000000000e07805 */ /* 0x000fe2000001ff00 */
[----:B------:R1:W-:Y:S01]  /*1760*/  STL [R1+0x24], RZ ;  /* 0x000024ff01007387 */ /* 0x0003e20000100800 */
[----:B------:R-:W-:Y:S01]  /*1770*/  ULEA.HI UR10, UR9, UR9, URZ, 0x1 ;  /* 0x00000009090a7291 */ /* 0x000fe2000f8f083f */
[----:B------:R-:W-:Y:S01]  /*1780*/  CS2R R226, SRZ ;  /* 0x0000000000e27805 */ /* 0x000fe2000001ff00 */
[----:B------:R-:W-:Y:S01]  /*1790*/  IMAD.MOV.U32 R228, RZ, RZ, RZ ;  /* 0x000000ffffe47224 */ /* 0x000fe200078e00ff */
[----:B------:R1:W-:Y:S01]  /*17a0*/  STL [R1+0x20], RZ ;  /* 0x000020ff01007387 */ /* 0x0003e20000100800 */
[----:B------:R-:W-:Y:S01]  /*17b0*/  ULOP3.LUT UR10, UR10, 0x7fffe, URZ, 0xc0, !UPT ;  /* 0x0007fffe0a0a7892 */ /* 0x000fe2000f8ec03f */
[----:B----4-:R-:W-:Y:S02]  /*17c0*/  CS2R R24, SRZ ;  /* 0x0000000000187805 */ /* 0x010fe4000001ff00 */
[----:B------:R-:W-:Y:S01]  /*17d0*/  CS2R R26, SRZ ;  /* 0x00000000001a7805 */ /* 0x000fe2000001ff00 */
[----:B------:R1:W-:Y:S01]  /*17e0*/  STL [R1+0x1c], RZ ;  /* 0x00001cff01007387 */ /* 0x0003e20000100800 */
[----:B------:R-:W-:Y:S01]  /*17f0*/  UIADD3 UR10, UR9, -UR10, URZ ;  /* 0x8000000a090a7290 */ /* 0x000fe2000fffe03f */
[----:B------:R-:W-:-:S02]  /*1800*/  CS2R R28, SRZ ;  /* 0x00000000001c7805 */ /* 0x000fc4000001ff00 */
[----:B------:R-:W-:Y:S01]  /*1810*/  CS2R R30, SRZ ;  /* 0x00000000001e7805 */ /* 0x000fe2000001ff00 */
[----:B------:R1:W-:Y:S01]  /*1820*/  STL [R1+0x18], RZ ;  /* 0x000018ff01007387 */ /* 0x0003e20000100800 */
[----:B------:R-:W-:Y:S01]  /*1830*/  ULEA UR10, UR10, UR14, 0xd ;  /* 0x0000000e0a0a7291 */ /* 0x000fe2000f8e683f */
[----:B------:R-:W-:Y:S02]  /*1840*/  CS2R R32, SRZ ;  /* 0x0000000000207805 */ /* 0x000fe4000001ff00 */
[----:B------:R-:W-:Y:S01]  /*1850*/  CS2R R34, SRZ ;  /* 0x0000000000227805 */ /* 0x000fe2000001ff00 */
[----:B------:R1:W-:Y:S01]  /*1860*/  STL [R1+0x14], RZ ;  /* 0x000014ff01007387 */ /* 0x0003e20000100800 */
[----:B------:R-:W-:Y:S01]  /*1870*/  UIADD3 UR10, UR10, 0x100, URZ ;  /* 0x000001000a0a7890 */ /* 0x000fe2000fffe03f */
[----:B------:R-:W-:Y:S02]  /*1880*/  CS2R R36, SRZ ;  /* 0x0000000000247805 */ /* 0x000fe4000001ff00 */
[----:B------:R-:W-:Y:S01]  /*1890*/  CS2R R38, SRZ ;  /* 0x0000000000267805 */ /* 0x000fe2000001ff00 */
[----:B------:R1:W-:Y:S01]  /*18a0*/  STL [R1+0x10], RZ ;  /* 0x000010ff01007387 */ /* 0x0003e20000100800 */
[----:B------:R-:W-:Y:S01]  /*18b0*/  USHF.R.U32.HI UR10, URZ, 0x4, UR10 ;  /* 0x000000043f0a7899 */ /* 0x000fe2000801160a */
[----:B------:R-:W-:-:S02]  /*18c0*/  CS2R R40, SRZ ;  /* 0x0000000000287805 */ /* 0x000fc4000001ff00 */
[----:B------:R-:W-:Y:S01]  /*18d0*/  CS2R R42, SRZ ;  /* 0x00000000002a7805 */ /* 0x000fe2000001ff00 */
[----:B------:R1:W-:Y:S01]  /*18e0*/  STL [R1+0xc], RZ ;  /* 0x00000cff01007387 */ /* 0x0003e20000100800 */
[----:B------:R-:W-:Y:S01]  /*18f0*/  ULOP3.LUT UR15, UR10, 0x3fff, URZ, 0xc0, !UPT ;  /* 0x00003fff0a0f7892 */ /* 0x000fe2000f8ec03f */
        /* <DEDUP_REMOVED lines=10> */
[----:B------:R1:W-:Y:S01]  /*19a0*/  STL [R1], RZ ;  /* 0x000000ff01007387 */ /* 0x0003e20000100800 */
[----:B------:R-:W-:Y:S02]  /*19b0*/  CS2R R60, SRZ ;  /* 0x00000000003c7805 */ /* 0x000fe4000001ff00 */
[----:B------:R-:W-:Y:S02]  /*19c0*/  CS2R R62, SRZ ;  /* 0x00000000003e7805 */ /* 0x000fe4000001ff00 */
[----:B------:R-:W-:Y:S02]  /*19d0*/  CS2R R64, SRZ ;  /* 0x0000000000407805 */ /* 0x000fe4000001ff00 */
[----:B------:R-:W-:-:S02]  /*19e0*/  CS2R R66, SRZ ;  /* 0x0000000000427805 */ /* 0x000fc4000001ff00 */
[----:B------:R-:W-:Y:S02]  /*19f0*/  CS2R R68, SRZ ;  /* 0x0000000000447805 */ /* 0x000fe4000001ff00 */
[----:B------:R-:W-:Y:S02]  /*1a00*/  CS2R R70, SRZ ;  /* 0x0000000000467805 */ /* 0x000fe4000001ff00 */
        /* <DEDUP_REMOVED lines=39> */
[----:B------:R-:W-:Y:S01]  /*1c80*/  CS2R R150, SRZ ;  /* 0x0000000000967805 */ /* 0x000fe2000001ff00 */
[----:B-1----:R-:W-:Y:S06]  /*1c90*/  @!P1 BRA `(.L_x_17) ;  /* 0x0000001000949947 */ /* 0x002fec0003800000 */
[----:B------:R-:W-:-:S06]  /*1ca0*/  UISETP.NE.AND UP0, UPT, UR23, 0x3, UPT ;  /* 0x000000031700788c */ /* 0x000fcc000bf05270 */
[----:B------:R-:W-:-:S13]  /*1cb0*/  PLOP3.LUT P2, PT, PT, PT, UP0, 0x80, 0x0 ;  /* 0x000000000000781c */ /* 0x000fda0003f4f008 */
[----:B------:R-:W-:Y:S05]  /*1cc0*/  @!P2 BRA `(.L_x_18) ;  /* 0x000000000004a947 */ /* 0x000fea0003800000 */
[----:B------:R-:W-:Y:S01]  /*1cd0*/  BPT.TRAP 0x1 ;  /* 0x000000040000795c */ /* 0x000fe20000300000 */
.L_x_18:
[----:B------:R-:W-:Y:S01]  /*1ce0*/  ULEA UR6, UR5, UR14, 0x3 ;  /* 0x0000000e05067291 */ /* 0x000fe2000f8e183f */
[----:B------:R-:W-:-:S05]  /*1cf0*/  IMAD.U32 R0, RZ, RZ, UR4 ;  /* 0x00000004ff007e24 */ /* 0x000fca000f8e00ff */
[----:B------:R-:W-:-:S04]  /*1d00*/  SHF.L.U32 R0, R0, 0x1f, RZ ;  /* 0x0000001f00007819 */ /* 0x000fc800000006ff */
[----:B------:R0:W1:Y:S01]  /*1d10*/  SYNCS.PHASECHK.TRANS64.TRYWAIT P1, [UR6], R0 ;  /* 0x00000000ff0075a7 */ /* 0x0000620008020146 */
[----:B------:R-:W-:Y:S05]  /*1d20*/  @!P2 BRA `(.L_x_19) ;  /* 0x000000000004a947 */ /* 0x000fea0003800000 */
[----:B------:R-:W-:Y:S01]  /*1d30*/  BPT.TRAP 0x1 ;  /* 0x000000040000795c */ /* 0x000fe20000300000 */
.L_x_19:
[----:B-1----:R-:W-:Y:S05]  /*1d40*/  @P1 BRA `(.L_x_20) ;  /* 0x0000000000081947 */ /* 0x002fea0003800000 */
[----:B------:R-:W1:Y:S02]  /*1d50*/  SYNCS.PHASECHK.TRANS64.TRYWAIT P1, [UR6], R0 ;  /* 0x00000000ff0075a7 */ /* 0x000e640008020146 */
[----:B-1----:R-:W-:Y:S05]  /*1d60*/  @!P1 BRA `(.L_x_21) ;  /* 0x000000e4002c9947 */ /* 0x002fea0003800000 */
.L_x_20:
[----:B------:R-:W-:Y:S01]  /*1d70*/  UIADD3 UR6, UR14, 0xc100, URZ ;  /* 0x0000c1000e067890 */ /* 0x000fe2000fffe03f */
[----:B------:R-:W-:Y:S01]  /*1d80*/  WARPGROUP.ARRIVE ;  /* 0x00000000000079c5 */ /* 0x000fe20000000000 */
[----:B------:R-:W-:Y:S01]  /*1d90*/  ULOP3.LUT UR8, UR15, 0x10000, URZ, 0xfc, !UPT ;  /* 0x000100000f087892 */ /* 0x000fe2000f8efc3f */
[----:B------:R2:W-:Y:S01]  /*1da0*/  STL [R1+0x6c], RZ ;  /* 0x00006cff01007387 */ /* 0x0005e20000100800 */
[----:B------:R-:W-:Y:S01]  /*1db0*/  USHF.R.U32.HI UR6, URZ, 0x4, UR6 ;  /* 0x000000043f067899 */ /* 0x000fe20008011606 */
[----:B01----:R-:W-:Y:S01]  /*1dc0*/  IMAD.MOV.U32 R0, RZ, RZ, RZ ;  /* 0x000000ffff007224 */ /* 0x003fe200078e00ff */
[----:B------:R-:W-:Y:S01]  /*1dd0*/  UMOV UR9, 0x40000040 ;  /* 0x4000004000097882 */ /* 0x000fe20000000000 */
[----:B------:R-:W-:Y:S01]  /*1de0*/  UMOV UR11, 0x40000040 ;  /* 0x40000040000b7882 */ /* 0x000fe20000000000 */
[----:B------:R-:W-:Y:S01]  /*1df0*/  ULOP3.LUT UR6, UR6, 0x3fff, URZ, 0xc0, !UPT ;  /* 0x00003fff06067892 */ /* 0x000fe2000f8ec03f */
[----:B------:R2:W-:Y:S01]  /*1e00*/  STL [R1+0x68], RZ ;  /* 0x000068ff01007387 */ /* 0x0005e20000100800 */
[----:B------:R-:W-:-:S02]  /*1e10*/  CS2R R2, SRZ ;  /* 0x0000000000027805 */ /* 0x000fc4000001ff00 */
[----:B------:R-:W-:Y:S01]  /*1e20*/  CS2R R4, SRZ ;  /* 0x0000000000047805 */ /* 0x000fe2000001ff00 */
[----:B------:R-:W-:Y:S01]  /*1e30*/  ULOP3.LUT UR7, UR6, 0x10000, URZ, 0xfc, !UPT ;  /* 0x0001000006077892 */ /* 0x000fe2000f8efc3f */
[----:B------:R2:W-:Y:S01]  /*1e40*/  STL [R1+0x64], RZ ;  /* 0x000064ff01007387 */ /* 0x0005e20000100800 */
[----:B------:R-:W-:Y:S01]  /*1e50*/  ULEA UR6, UR5, UR8, 0xa ;  /* 0x0000000805067291 */ /* 0x000fe2000f8e503f */
[----:B------:R-:W-:Y:S01]  /*1e60*/  CS2R R6, SRZ ;  /* 0x0000000000067805 */ /* 0x000fe2000001ff00 */
[----:B------:R-:W-:Y:S01]  /*1e70*/  ULEA UR7, UR5, UR7, 0xb ;  /* 0x0000000705077291 */ /* 0x000fe2000f8e583f */
[----:B------:R2:W-:Y:S01]  /*1e80*/  STL [R1+0x60], RZ ;  /* 0x000060ff01007387 */ /* 0x0005e20000100800 */
[----:B------:R-:W-:Y:S02]  /*1e90*/  CS2R R8, SRZ ;  /* 0x0000000000087805 */ /* 0x000fe4000001ff00 */
[----:B------:R-:W-:Y:S02]  /*1ea0*/  CS2R R10, SRZ ;  /* 0x00000000000a7805 */ /* 0x000fe4000001ff00 */
[----:B------:R-:W-:Y:S01]  /*1eb0*/  CS2R R12, SRZ ;  /* 0x00000000000c7805 */ /* 0x000fe2000001ff00 */
[----:B------:R-:W-:Y:S01]  /*1ec0*/  UMOV UR8, UR6 ;  /* 0x0000000600087c82 */ /* 0x000fe20008000000 */
[----:B------:R2:W-:Y:S01]  /*1ed0*/  STL [R1+0x5c], RZ ;  /* 0x00005cff01007387 */ /* 0x0005e20000100800 */
[----:B------:R-:W-:Y:S01]  /*1ee0*/  UMOV UR10, UR7 ;  /* 0x00000007000a7c82 */ /* 0x000fe20008000000 */
[----:B------:R-:W-:Y:S01]  /*1ef0*/  CS2R R14, SRZ ;  /* 0x00000000000e7805 */ /* 0x000fe2000001ff00 */
[----:B------:R-:W-:Y:S01]  /*1f00*/  QGMMA.64x256x32.F32.E5M2.E5M2 R24, gdesc[UR8], RZ, !UPT ;  /* 0x03e00000081879f3 */ /* 0x000fe2000c7038ff */
[----:B------:R-:W-:Y:S01]  /*1f10*/  UIADD3 UR8, UR6, 0x2, URZ ;  /* 0x0000000206087890 */ /* 0x000fe2000fffe03f */
[----:B------:R2:W-:Y:S01]  /*1f20*/  STL [R1+0x58], RZ ;  /* 0x000058ff01007387 */ /* 0x0005e20000100800 */
[----:B------:R-:W-:Y:S01]  /*1f30*/  UIADD3 UR10, UR7, 0x2, URZ ;  /* 0x00000002070a7890 */ /* 0x000fe2000fffe03f */
[----:B------:R-:W-:Y:S01]  /*1f40*/  CS2R R16, SRZ ;  /* 0x0000000000107805 */ /* 0x000fe2000001ff00 */
[----:B------:R-:W-:Y:S01]  /*1f50*/  UMOV UR9, 0x40000040 ;  /* 0x4000004000097882 */ /* 0x000fe20000000000 */
[----:B------:R-:W-:Y:S01]  /*1f60*/  UMOV UR11, 0x40000040 ;  /* 0x40000040000b7882 */ /* 0x000fe20000000000 */
        /* <DEDUP_REMOVED lines=54> */
[----:B------:R-:W-:Y:S01]  /*22d0*/  CS2R R226, SRZ ;  /* 0x0000000000e27805 */ /* 0x000fe2000001ff00 */
[----:B------:R-:W-:Y:S01]  /*22e0*/  IMAD.MOV.U32 R228, RZ, RZ, RZ ;  /* 0x000000ffffe47224 */ /* 0x000fe200078e00ff */
[----:B------:R2:W-:Y:S04]  /*22f0*/  STL [R1+0x1c], RZ ;  /* 0x00001cff01007387 */ /* 0x0005e80000100800 */
[----:B------:R2:W-:Y:S04]  /*2300*/  STL [R1+0x18], RZ ;  /* 0x000018ff01007387 */ /* 0x0005e80000100800 */
[----:B------:R2:W-:Y:S04]  /*2310*/  STL [R1+0x14], RZ ;  /* 0x000014ff01007387 */ /* 0x0005e80000100800 */
[----:B------:R2:W-:Y:S04]  /*2320*/  STL [R1+0x10], RZ ;  /* 0x000010ff01007387 */ /* 0x0005e80000100800 */
[----:B------:R2:W-:Y:S04]  /*2330*/  STL [R1+0xc], RZ ;  /* 0x00000cff01007387 */ /* 0x0005e80000100800 */
[----:B------:R2:W-:Y:S04]  /*2340*/  STL [R1+0x8], RZ ;  /* 0x000008ff01007387 */ /* 0x0005e80000100800 */
[----:B------:R2:W-:Y:S04]  /*2350*/  STL [R1+0x4], RZ ;  /* 0x000004ff01007387 */ /* 0x0005e80000100800 */
[----:B------:R2:W-:Y:S01]  /*2360*/  STL [R1], RZ ;  /* 0x000000ff01007387 */ /* 0x0005e20000100800 */
[----:B------:R-:W-:Y:S01]  /*2370*/  QGMMA.64x256x32.F32.E5M2.E5M2 R24, gdesc[UR8], R24 ;  /* 0x03e00000081879f3 */ /* 0x000fe20008703818 */
[----:B------:R-:W-:-:S02]  /*2380*/  UIADD3 UR8, UR6, 0x4, URZ ;  /* 0x0000000406087890 */ /* 0x000fc4000fffe03f */
[----:B------:R-:W-:Y:S01]  /*2390*/  UIADD3 UR10, UR7, 0x4, URZ ;  /* 0x00000004070a7890 */ /* 0x000fe2000fffe03f */
[----:B------:R-:W-:Y:S01]  /*23a0*/  UMOV UR9, 0x40000040 ;  /* 0x4000004000097882 */ /* 0x000fe20000000000 */
[----:B------:R-:W-:-:S15]  /*23b0*/  UMOV UR11, 0x40000040 ;  /* 0x40000040000b7882 */ /* 0x000fde0000000000 */
[----:B------:R-:W-:-:S08]  /*23c0*/  NOP ;  /* 0x0000000000007918 */ /* 0x000fd00000000000 */
[----:B------:R-:W-:Y:S01]  /*23d0*/  QGMMA.64x256x32.F32.E5M2.E5M2 R24, gdesc[UR8], R24 ;  /* 0x03e00000081879f3 */ /* 0x000fe20008703818 */
[----:B------:R-:W-:Y:S02]  /*23e0*/  UIADD3 UR10, UR7, 0x6, URZ ;  /* 0x00000006070a7890 */ /* 0x000fe4000fffe03f */
[----:B------:R-:W-:Y:S01]  /*23f0*/  UIADD3 UR8, UR6, 0x6, URZ ;  /* 0x0000000606087890 */ /* 0x000fe2000fffe03f */
[----:B------:R-:W-:Y:S01]  /*2400*/  ULDC UR7, c[0x0][0x50c] ;  /* 0x0001430000077ab9 */ /* 0x000fe20000000800 */
[----:B------:R-:W-:Y:S01]  /*2410*/  UMOV UR9, 0x40000040 ;  /* 0x4000004000097882 */ /* 0x000fe20000000000 */
[----:B------:R-:W-:Y:S01]  /*2420*/  UISETP.NE.AND UP0, UPT, UR7, 0x4, UPT ;  /* 0x000000040700788c */ /* 0x000fe2000bf05270 */
[----:B------:R-:W-:Y:S01]  /*2430*/  UMOV UR11, 0x40000040 ;  /* 0x40000040000b7882 */ /* 0x000fe20000000000 */
[----:B------:R-:W-:Y:S02]  /*2440*/  UMOV UR6, 0x4 ;  /* 0x0000000400067882 */ /* 0x000fe40000000000 */
[----:B------:R-:W-:-:S06]  /*2450*/  USEL UR7, URZ, 0x1, UP0 ;  /* 0x000000013f077887 */ /* 0x000fcc0008000000 */
[----:B------:R-:W-:-:S12]  /*2460*/  ISETP.NE.AND P1, PT, RZ, UR7, PT ;  /* 0x00000007ff007c0c */ /* 0x000fd8000bf25270 */
[----:B------:R-:W-:Y:S01]  /*2470*/  QGMMA.64x256x32.F32.E5M2.E5M2 R24, gdesc[UR8], R24, gsb0 ;  /* 0x03e00000081879f3 */ /* 0x000fe20008003818 */
[----:B--2---:R-:W-:Y:S05]  /*2480*/  @!P1 BRA `(.L_x_22) ;  /* 0x0000000800809947 */ /* 0x004fea0003800000 */
[----:B------:R-:W-:Y:S02]  /*2490*/  WARPGROUP.DEPBAR.LE gsb0, 0x0 ;  /* 0x00008000000079c5 */ /* 0x000fe40000010000 */
[----:B------:R-:W-:-:S01]  /*24a0*/  FADD R227, RZ, R25 ;  /* 0x00000019ffe37221 */ /* 0x000fc20000000000 */
[----:B------:R-:W-:Y:S01]  /*24b0*/  FADD R228, RZ, R24 ;  /* 0x00000018ffe47221 */ /* 0x000fe20000000000 */
[----:B------:R-:W-:-:S01]  /*24c0*/  FADD R226, RZ, R26 ;  /* 0x0000001affe27221 */ /* 0x000fc20000000000 */
[----:B------:R-:W-:Y:S01]  /*24d0*/  FADD R225, RZ, R27 ;  /* 0x0000001bffe17221 */ /* 0x000fe20000000000 */
[----:B------:R-:W-:-:S01]  /*24e0*/  FADD R224, RZ, R28 ;  /* 0x0000001cffe07221 */ /* 0x000fc20000000000 */
[----:B------:R0:W-:Y:S01]  /*24f0*/  STL [R1+0x84], R227 ;  /* 0x000084e301007387 */ /* 0x0001e20000100800 */
[----:B------:R-:W-:-:S01]  /*2500*/  FADD R223, RZ, R29 ;  /* 0x0000001dffdf7221 */ /* 0x000fc20000000000 */
[----:B------:R-:W-:Y:S01]  /*2510*/  FADD R222, RZ, R30 ;  /* 0x0000001effde7221 */ /* 0x000fe20000000000 */
[----:B------:R-:W-:-:S01]  /*2520*/  FADD R221, RZ, R31 ;  /* 0x0000001fffdd7221 */ /* 0x000fc20000000000 */
[----:B------:R-:W-:Y:S01]  /*2530*/  FADD R220, RZ, R32 ;  /* 0x00000020ffdc7221 */ /* 0x000fe20000000000 */
[----:B------:R-:W-:-:S01]  /*2540*/  FADD R219, RZ, R33 ;  /* 0x00000021ffdb7221 */ /* 0x000fc20000000000 */
[----:B------:R-:W-:Y:S01]  /*2550*/  FADD R218, RZ, R34 ;  /* 0x00000022ffda7221 */ /* 0x000fe20000000000 */
[----:B------:R-:W-:-:S01]  /*2560*/  FADD R217, RZ, R35 ;  /* 0x00000023ffd97221 */ /* 0x000fc20000000000 */
[----:B------:R-:W-:Y:S01]  /*2570*/  FADD R216, RZ, R36 ;  /* 0x00000024ffd87221 */ /* 0x000fe20000000000 */
[----:B------:R-:W-:-:S01]  /*2580*/  FADD R215, RZ, R37 ;  /* 0x00000025ffd77221 */ /* 0x000fc20000000000 */
[----:B0-----:R-:W-:Y:S01]  /*2590*/  FADD R227, RZ, R124 ;  /* 0x0000007cffe37221 */ /* 0x001fe20000000000 */
[----:B------:R-:W-:-:S01]  /*25a0*/  FADD R214, RZ, R38 ;  /* 0x00000026ffd67221 */ /* 0x000fc20000000000 */
[----:B------:R-:W-:Y:S01]  /*25b0*/  FADD R213, RZ, R39 ;  /* 0x00000027ffd57221 */ /* 0x000fe20000000000 */
[----:B------:R-:W-:-:S01]  /*25c0*/  FADD R212, RZ, R40 ;  /* 0x00000028ffd47221 */ /* 0x000fc20000000000 */
[----:B------:R-:W-:Y:S01]  /*25d0*/  FADD R211, RZ, R41 ;  /* 0x00000029ffd37221 */ /* 0x000fe20000000000 */
[----:B------:R0:W-:Y:S01]  /*25e0*/  STL [R1], R227 ;  /* 0x000000e301007387 */ /* 0x0001e20000100800 */
        /* <DEDUP_REMOVED lines=94> */
[----:B0-----:R-:W-:-:S05]  /*2bd0*/  FADD R227, RZ, R131 ;  /* 0x00000083ffe37221 */ /* 0x001fca0000000000 */
[----:B------:R0:W-:Y:S02]  /*2be0*/  STL [R1+0x1c], R227 ;  /* 0x00001ce301007387 */ /* 0x0001e40000100800 */
        /* <DEDUP_REMOVED lines=39> */
[----:B------:R0:W-:Y:S04]  /*2e60*/  STL [R1+0x6c], R227 ;  /* 0x00006ce301007387 */ /* 0x0001e80000100800 */
[----:B0-----:R0:W5:Y:S01]  /*2e70*/  LDL.LU R227, [R1+0x84] ;  /* 0x0000840001e37983 */ /* 0x0011620000300800 */
[----:B------:R-:W-:-:S05]  /*2e80*/  UMOV UR6, URZ ;  /* 0x0000003f00067c82 */ /* 0x000fca0008000000 */
.L_x_22:
[----:B------:R-:W-:Y:S01]  /*2e90*/  UIADD3 UR16, UR5, 0x1, URZ ;  /* 0x0000000105107890 */ /* 0x000fe2000fffe03f */
[----:B------:R-:W-:-:S03]  /*2ea0*/  UMOV UR8, 0x1 ;  /* 0x0000000100087882 */ /* 0x000fc60000000000 */
[----:B------:R-:W-:-:S04]  /*2eb0*/  UISETP.NE.AND UP0, UPT, UR16, 0x3, UPT ;  /* 0x000000031000788c */ /* 0x000fc8000bf05270 */
[----:B------:R-:W-:Y:S02]  /*2ec0*/  USEL UR17, URZ, 0x1, UP0 ;  /* 0x000000013f117887 */ /* 0x000fe40008000000 */
[----:B------:R-:W-:Y:S02]  /*2ed0*/  USEL UR16, UR16, URZ, UP0 ;  /* 0x0000003f10107287 */ /* 0x000fe40008000000 */
[----:B------:R-:W-:-:S12]  /*2ee0*/  ULOP3.LUT UR17, UR4, UR17, URZ, 0x3c, !UPT ;  /* 0x0000001104117292 */ /* 0x000fd8000f8e3c3f */
.L_x_17:
[----:B------:R-:W-:-:S04]  /*2ef0*/  UISETP.LT.AND UP0, UPT, UR12, 0x1, UPT ;  /* 0x000000010c00788c */ /* 0x000fc8000bf01270 */
[----:B------:R-:W-:-:S04]  /*2f00*/  USEL UR9, UR12, 0x1, UP0 ;  /* 0x000000010c097887 */ /* 0x000fc80008000000 */
[----:B------:R-:W-:-:S04]  /*2f10*/  UIADD3 UR9, UR12, -UR9, URZ ;  /* 0x800000090c097290 */ /* 0x000fc8000fffe03f */
[----:B------:R-:W-:-:S06]  /*2f20*/  UISETP.GE.AND UP0, UPT, UR9, 0x1, UPT ;  /* 0x000000010900788c */ /* 0x000fcc000bf06270 */
[----:B------:R-:W-:-:S13]  /*2f30*/  PLOP3.LUT P1, PT, PT, PT, UP0, 0x80, 0x0 ;  /* 0x000000000000781c */ /* 0x000fda0003f2f008 */
[----:B------:R-:W-:Y:S05]  /*2f40*/  @!P1 BRA `(.L_x_23) ;  /* 0x0000001000cc9947 */ /* 0x000fea0003800000 */
[----:B------:R-:W-:Y:S01]  /*2f50*/  UMOV UR24, UR9 ;  /* 0x0000000900187c82 */ /* 0x000fe20008000000 */
[----:B------:R-:W-:Y:S01]  /*2f60*/  UMOV UR25, UR5 ;  /* 0x0000000500197c82 */ /* 0x000fe20008000000 */
[----:B------:R-:W-:-:S05]  /*2f70*/  ULDC UR27, c[0x0][0x50c] ;  /* 0x00014300001b7ab9 */ /* 0x000fca0000000800 */
.L_x_31:
[----:B------:R-:W-:-:S06]  /*2f80*/  UISETP.NE.AND UP0, UPT, UR23, 0x3, UPT ;  /* 0x000000031700788c */ /* 0x000fcc000bf05270 */
[----:B------:R-:W-:-:S13]  /*2f90*/  PLOP3.LUT P2, PT, PT, PT, UP0, 0x80, 0x0 ;  /* 0x000000000000781c */ /* 0x000fda0003f4f008 */
[----:B-1---5:R-:W-:Y:S05]  /*2fa0*/  @!P2 BRA `(.L_x_24) ;  /* 0x000000000004a947 */ /* 0x022fea0003800000 */
[----:B------:R-:W-:Y:S01]  /*2fb0*/  BPT.TRAP 0x1 ;  /* 0x000000040000795c */ /* 0x000fe20000300000 */
.L_x_24:
[----:B------:R-:W1:Y:S01]  /*2fc0*/  S2UR UR9, SR_CgaCtaId ;  /* 0x00000000000979c3 */ /* 0x000e620000008800 */
[----:B------:R-:W-:Y:S01]  /*2fd0*/  UMOV UR14, 0x400 ;  /* 0x00000400000e7882 */ /* 0x000fe20000000000 */
[----:B------:R-:W-:-:S05]  /*2fe0*/  IMAD.U32 R229, RZ, RZ, UR17 ;  /* 0x00000011ffe57e24 */ /* 0x000fca000f8e00ff */
[----:B------:R-:W-:Y:S01]  /*2ff0*/  SHF.L.U32 R229, R229, 0x1f, RZ ;  /* 0x0000001fe5e57819 */ /* 0x000fe200000006ff */
[----:B-1----:R-:W-:-:S04]  /*3000*/  ULEA UR14, UR9, UR14, 0x18 ;  /* 0x0000000e090e7291 */ /* 0x002fc8000f8ec03f */
[----:B------:R-:W-:-:S09]  /*3010*/  ULEA UR9, UR16, UR14, 0x3 ;  /* 0x0000000e10097291 */ /* 0x000fd2000f8e183f */
[----:B------:R1:W2:Y:S01]  /*3020*/  SYNCS.PHASECHK.TRANS64.TRYWAIT P1, [UR9], R229 ;  /* 0x000000e5ff0075a7 */ /* 0x0002a20008020149 */
[----:B------:R-:W-:Y:S05]  /*3030*/  @!P2 BRA `(.L_x_25) ;  /* 0x000000000004a947 */ /* 0x000fea0003800000 */
[----:B------:R-:W-:Y:S01]  /*3040*/  BPT.TRAP 0x1 ;  /* 0x000000040000795c */ /* 0x000fe20000300000 */
.L_x_25:
[----:B--2---:R-:W-:Y:S05]  /*3050*/  @P1 BRA `(.L_x_26) ;  /* 0x0000000000081947 */ /* 0x004fea0003800000 */
[----:B------:R-:W2:Y:S02]  /*3060*/  SYNCS.PHASECHK.TRANS64.TRYWAIT P1, [UR9], R229 ;  /* 0x000000e5ff0075a7 */ /* 0x000ea40008020149 */
[----:B--2---:R-:W-:Y:S05]  /*3070*/  @!P1 BRA `(.L_x_27) ;  /* 0x000000d000809947 */ /* 0x004fea0003800000 */
.L_x_26:
[----:B------:R-:W-:Y:S01]  /*3080*/  UIADD3 UR9, UR14, 0xc100, URZ ;  /* 0x0000c1000e097890 */ /* 0x000fe2000fffe03f */
[----:B------:R-:W-:Y:S01]  /*3090*/  WARPGROUP.ARRIVE ;  /* 0x00000000000079c5 */ /* 0x000fe20000000000 */
[----:B------:R-:W-:Y:S02]  /*30a0*/  UISETP.NE.AND UP0, UPT, UR7, URZ, UPT ;  /* 0x0000003f0700728c */ /* 0x000fe4000bf05270 */
[----:B------:R-:W-:Y:S02]  /*30b0*/  USHF.R.U32.HI UR9, URZ, 0x4, UR9 ;  /* 0x000000043f097899 */ /* 0x000fe40008011609 */
[----:B------:R-:W-:Y:S02]  /*30c0*/  USEL UR8, UR8, URZ, !UP0 ;  /* 0x0000003f08087287 */ /* 0x000fe4000c000000 */
[----:B------:R-:W-:Y:S02]  /*30d0*/  ULOP3.LUT UR9, UR9, 0x3fff, URZ, 0xc0, !UPT ;  /* 0x00003fff09097892 */ /* 0x000fe4000f8ec03f */
[----:B------:R-:W-:-:S02]  /*30e0*/  ULOP3.LUT UR7, UR15, 0x10000, URZ, 0xfc, !UPT ;  /* 0x000100000f077892 */ /* 0x000fc4000f8efc3f */
[----:B------:R-:W-:Y:S02]  /*30f0*/  ULOP3.LUT UR9, UR9, 0x10000, URZ, 0xfc, !UPT ;  /* 0x0001000009097892 */ /* 0x000fe4000f8efc3f */
[----:B------:R-:W-:Y:S02]  /*3100*/  UISETP.NE.U32.AND UP0, UPT, UR8, URZ, UPT ;  /* 0x0000003f0800728c */ /* 0x000fe4000bf05070 */
[----:B------:R-:W-:Y:S02]  /*3110*/  ULEA UR7, UR16, UR7, 0xa ;  /* 0x0000000710077291 */ /* 0x000fe4000f8e503f */
[----:B------:R-:W-:Y:S01]  /*3120*/  ULEA UR26, UR16, UR9, 0xb ;  /* 0x00000009101a7291 */ /* 0x000fe2000f8e583f */
[----:B------:R-:W-:Y:S02]  /*3130*/  UMOV UR11, 0x40000040 ;  /* 0x40000040000b7882 */ /* 0x000fe40000000000 */
[----:B------:R-:W-:Y:S01]  /*3140*/  UMOV UR9, 0x40000040 ;  /* 0x4000004000097882 */ /* 0x000fe20000000000 */
[----:B------:R-:W-:Y:S01]  /*3150*/  UIADD3 UR6, UR6, 0x4, URZ ;  /* 0x0000000406067890 */ /* 0x000fe2000fffe03f */
[----:B------:R-:W-:-:S02]  /*3160*/  UMOV UR8, UR7 ;  /* 0x0000000700087c82 */ /* 0x000fc40008000000 */
[----:B------:R-:W-:Y:S02]  /*3170*/  UMOV UR10, UR26 ;  /* 0x0000001a000a7c82 */ /* 0x000fe40008000000 */
[----:B------:R-:W-:Y:S01]  /*3180*/  QGMMA.64x256x32.F32.E5M2.E5M2 R24, gdesc[UR8], R24, UP0 ;  /* 0x03e00000081879f3 */ /* 0x000fe2000bf03818 */
[----:B------:R-:W-:Y:S02]  /*3190*/  UIADD3 UR8, UR7, 0x2, URZ ;  /* 0x0000000207087890 */ /* 0x000fe4000fffe03f */
[----:B------:R-:W-:Y:S01]  /*31a0*/  UIADD3 UR10, UR26, 0x2, URZ ;  /* 0x000000021a0a7890 */ /* 0x000fe2000fffe03f */
[----:B------:R-:W-:Y:S01]  /*31b0*/  UMOV UR9, 0x40000040 ;  /* 0x4000004000097882 */ /* 0x000fe20000000000 */
[----:B------:R-:W-:Y:S01]  /*31c0*/  UMOV UR11, 0x40000040 ;  /* 0x40000040000b7882 */ /* 0x000fe20000000000 */
[----:B------:R-:W-:-:S15]  /*31d0*/  UISETP.NE.AND UP0, UPT, UR6, UR27, UPT ;  /* 0x0000001b0600728c */ /* 0x000fde000bf05270 */
[----:B------:R-:W-:-:S07]  /*31e0*/  NOP ;  /* 0x0000000000007918 */ /* 0x000fce0000000000 */
[----:B------:R-:W-:Y:S01]  /*31f0*/  QGMMA.64x256x32.F32.E5M2.E5M2 R24, gdesc[UR8], R24 ;  /* 0x03e00000081879f3 */ /* 0x000fe20008703818 */
[----:B------:R-:W-:Y:S02]  /*3200*/  UIADD3 UR8, UR7, 0x4, URZ ;  /* 0x0000000407087890 */ /* 0x000fe4000fffe03f */
[----:B------:R-:W-:Y:S01]  /*3210*/  UIADD3 UR10, UR26, 0x4, URZ ;  /* 0x000000041a0a7890 */ /* 0x000fe2000fffe03f */
[----:B------:R-:W-:Y:S01]  /*3220*/  UMOV UR9, 0x40000040 ;  /* 0x4000004000097882 */ /* 0x000fe20000000000 */
[----:B------:R-:W-:-:S15]  /*3230*/  UMOV UR11, 0x40000040 ;  /* 0x40000040000b7882 */ /* 0x000fde0000000000 */
[----:B------:R-:W-:-:S08]  /*3240*/  NOP ;  /* 0x0000000000007918 */ /* 0x000fd00000000000 */
[----:B------:R-:W-:Y:S01]  /*3250*/  QGMMA.64x256x32.F32.E5M2.E5M2 R24, gdesc[UR8], R24 ;  /* 0x03e00000081879f3 */ /* 0x000fe20008703818 */
[----:B------:R-:W-:Y:S02]  /*3260*/  UIADD3 UR8, UR7, 0x6, URZ ;  /* 0x0000000607087890 */ /* 0x000fe4000fffe03f */
[----:B------:R-:W-:Y:S01]  /*3270*/  UIADD3 UR10, UR26, 0x6, URZ ;  /* 0x000000061a0a7890 */ /* 0x000fe2000fffe03f */
[----:B------:R-:W-:Y:S01]  /*3280*/  UMOV UR9, 0x40000040 ;  /* 0x4000004000097882 */ /* 0x000fe20000000000 */
[----:B------:R-:W-:Y:S01]  /*3290*/  UMOV UR11, 0x40000040 ;  /* 0x40000040000b7882 */ /* 0x000fe20000000000 */
[----:B------:R-:W-:-:S06]  /*32a0*/  USEL UR7, URZ, 0x1, UP0 ;  /* 0x000000013f077887 */ /* 0x000fcc0008000000 */
[----:B------:R-:W-:-:S15]  /*32b0*/  ISETP.NE.AND P1, PT, RZ, UR7, PT ;  /* 0x00000007ff007c0c */ /* 0x000fde000bf25270 */
[----:B------:R-:W-:-:S01]  /*32c0*/  NOP ;  /* 0x0000000000007918 */ /* 0x000fc20000000000 */
[----:B------:R-:W-:Y:S03]  /*32d0*/  QGMMA.64x256x32.F32.E5M2.E5M2 R24, gdesc[UR8], R24, gsb0 ;  /* 0x03e00000081879f3 */ /* 0x000fe60008003818 */
[----:B------:R-:W-:Y:S02]  /*32e0*/  WARPGROUP.DEPBAR.LE gsb0, 0x1 ;  /* 0x00008000000079c5 */ /* 0x000fe40000010100 */
[----:B------:R-:W-:Y:S05]  /*32f0*/  @!P1 BRA `(.L_x_28) ;  /* 0x0000000c00709947 */ /* 0x000fea0003800000 */
[----:B------:R-:W-:Y:S02]  /*3300*/  WARPGROUP.DEPBAR.LE gsb0, 0x0 ;  /* 0x00008000000079c5 */ /* 0x000fe40000010000 */
[----:B-----5:R-:W-:-:S01]  /*3310*/  FADD R227, R25, R227 ;  /* 0x000000e319e37221 */ /* 0x020fc20000000000 */
[----:B------:R-:W-:Y:S01]  /*3320*/  FADD R226, R26, R226 ;  /* 0x000000e21ae27221 */ /* 0x000fe20000000000 */
[----:B------:R-:W-:-:S01]  /*3330*/  FADD R225, R27, R225 ;  /* 0x000000e11be17221 */ /* 0x000fc20000000000 */
[----:B------:R-:W-:Y:S01]  /*3340*/  FADD R224, R28, R224 ;  /* 0x000000e01ce07221 */ /* 0x000fe20000000000 */
[----:B------:R-:W-:-:S01]  /*3350*/  FADD R223, R29, R223 ;  /* 0x000000df1ddf7221 */ /* 0x000fc20000000000 */
[----:B------:R2:W-:Y:S01]  /*3360*/  STL [R1+0x84], R227 ;  /* 0x000084e301007387 */ /* 0x0005e20000100800 */
[----:B------:R-:W-:-:S01]  /*3370*/  FADD R222, R30, R222 ;  /* 0x000000de1ede7221 */ /* 0x000fc20000000000 */
[----:B------:R-:W-:Y:S01]  /*3380*/  FADD R221, R31, R221 ;  /* 0x000000dd1fdd7221 */ /* 0x000fe20000000000 */
[----:B------:R-:W-:-:S01]  /*3390*/  FADD R220, R32, R220 ;  /* 0x000000dc20dc7221 */ /* 0x000fc20000000000 */
[----:B------:R-:W-:Y:S01]  /*33a0*/  FADD R219, R33, R219 ;  /* 0x000000db21db7221 */ /* 0x000fe20000000000 */
[----:B------:R-:W-:-:S01]  /*33b0*/  FADD R218, R34, R218 ;  /* 0x000000da22da7221 */ /* 0x000fc20000000000 */
[----:B------:R-:W-:Y:S01]  /*33c0*/  FADD R217, R35, R217 ;  /* 0x000000d923d97221 */ /* 0x000fe20000000000 */
[----:B------:R-:W-:-:S01]  /*33d0*/  FADD R216, R36, R216 ;  /* 0x000000d824d87221 */ /* 0x000fc20000000000 */
[----:B------:R-:W-:Y:S01]  /*33e0*/  FADD R215, R37, R215 ;  /* 0x000000d725d77221 */ /* 0x000fe20000000000 */
[----:B------:R-:W-:-:S01]  /*33f0*/  FADD R214, R38, R214 ;  /* 0x000000d626d67221 */ /* 0x000fc20000000000 */
[----:B--2---:R-:W2:Y:S01]  /*3400*/  LDL.LU R227, [R1+0x28] ;  /* 0x0000280001e37983 */ /* 0x004ea20000300800 */
[----:B------:R-:W-:-:S01]  /*3410*/  FADD R213, R39, R213 ;  /* 0x000000d527d57221 */ /* 0x000fc20000000000 */
[----:B------:R-:W-:Y:S01]  /*3420*/  FADD R212, R40, R212 ;  /* 0x000000d428d47221 */ /* 0x000fe20000000000 */
[----:B------:R-:W-:-:S01]  /*3430*/  FADD R211, R41, R211 ;  /* 0x000000d329d37221 */ /* 0x000fc20000000000 */
[----:B------:R3:W-:Y:S01]  /*3440*/  STL [R1+0x88], R226 ;  /* 0x000088e201007387 */ /* 0x0007e20000100800 */
[----:B------:R-:W-:-:S03]  /*3450*/  FADD R228, R24, R228 ;  /* 0x000000e418e47221 */ /* 0x000fc60000000000 */
[----:B---3--:R-:W3:Y:S04]  /*3460*/  LDL.LU R226, [R1+0x24] ;  /* 0x0000240001e27983 */ /* 0x008ee80000300800 */
[----:B------:R4:W-:Y:S04]  /*3470*/  STL [R1+0x8c], R225 ;  /* 0x00008ce101007387 */ /* 0x0009e80000100800 */
[----:B----4-:R-:W4:Y:S04]  /*3480*/  LDL.LU R225, [R1+0x20] ;  /* 0x0000200001e17983 */ /* 0x010f280000300800 */
[----:B------:R0:W-:Y:S04]  /*3490*/  STL [R1+0x90], R224 ;  /* 0x000090e001007387 */ /* 0x0001e80000100800 */
[----:B0-----:R-:W4:Y:S04]  /*34a0*/  LDL.LU R224, [R1+0x1c] ;  /* 0x00001c0001e07983 */ /* 0x001f280000300800 */
        /* <DEDUP_REMOVED lines=13> */
[----:B0-----:R-:W4:Y:S04]  /*3580*/  LDL.LU R217, [R1] ;  /* 0x0000000001d97983 */ /* 0x001f280000300800 */
[----:B------:R-:W-:Y:S04]  /*3590*/  STL [R1+0xb0], R216 ;  /* 0x0000b0d801007387 */ /* 0x000fe80000100800 */
[----:B------:R-:W-:Y:S04]  /*35a0*/  STL [R1+0xb4], R215 ;  /* 0x0000b4d701007387 */ /* 0x000fe80000100800 */
[----:B------:R-:W-:Y:S04]  /*35b0*/  STL [R1+0xb8], R214 ;  /* 0x0000b8d601007387 */ /* 0x000fe80000100800 */
[----:B------:R-:W-:Y:S04]  /*35c0*/  STL [R1+0xbc], R213 ;  /* 0x0000bcd501007387 */ /* 0x000fe80000100800 */
[----:B------:R-:W-:Y:S04]  /*35d0*/  STL [R1+0xc0], R212 ;  /* 0x0000c0d401007387 */ /* 0x000fe80000100800 */
[----:B------:R0:W-:Y:S01]  /*35e0*/  STL [R1+0xc4], R211 ;  /* 0x0000c4d301007387 */ /* 0x0001e20000100800 */
[----:B--2---:R-:W-:-:S01]  /*35f0*/  FADD R227, R134, R227 ;  /* 0x000000e386e37221 */ /* 0x004fc20000000000 */
[----:B---3--:R-:W-:Y:S01]  /*3600*/  FADD R226, R133, R226 ;  /* 0x000000e285e27221 */ /* 0x008fe20000000000 */
[----:B----4-:R-:W-:-:S01]  /*3610*/  FADD R225, R132, R225 ;  /* 0x000000e184e17221 */ /* 0x010fc20000000000 */
[----:B------:R-:W-:Y:S01]  /*3620*/  FADD R224, R131, R224 ;  /* 0x000000e083e07221 */ /* 0x000fe20000000000 */
[----:B------:R-:W-:-:S01]  /*3630*/  FADD R223, R130, R223 ;  /* 0x000000df82df7221 */ /* 0x000fc20000000000 */
[----:B------:R-:W-:Y:S01]  /*3640*/  FADD R222, R129, R222 ;  /* 0x000000de81de7221 */ /* 0x000fe20000000000 */
[----:B------:R-:W-:-:S01]  /*3650*/  FADD R221, R128, R221 ;  /* 0x000000dd80dd7221 */ /* 0x000fc20000000000 */
[----:B------:R-:W-:Y:S01]  /*3660*/  FADD R220, R127, R220 ;  /* 0x000000dc7fdc7221 */ /* 0x000fe20000000000 */
[----:B------:R-:W-:-:S01]  /*3670*/  FADD R219, R126, R219 ;  /* 0x000000db7edb7221 */ /* 0x000fc20000000000 */
[----:B------:R-:W-:Y:S01]  /*3680*/  FADD R218, R125, R218 ;  /* 0x000000da7dda7221 */ /* 0x000fe20000000000 */
[----:B------:R-:W-:-:S05]  /*3690*/  FADD R217, R124, R217 ;  /* 0x000000d97cd97221 */ /* 0x000fca0000000000 */
[----:B------:R2:W-:Y:S04]  /*36a0*/  STL [R1], R217 ;  /* 0x000000d901007387 */ /* 0x0005e80000100800 */
[----:B------:R3:W-:Y:S04]  /*36b0*/  STL [R1+0x4], R218 ;  /* 0x000004da01007387 */ /* 0x0007e80000100800 */
[----:B------:R4:W-:Y:S04]  /*36c0*/  STL [R1+0x8], R219 ;  /* 0x000008db01007387 */ /* 0x0009e80000100800 */
[----:B------:R1:W-:Y:S04]  /*36d0*/  STL [R1+0xc], R220 ;  /* 0x00000cdc01007387 */ /* 0x0003e80000100800 */
[----:B------:R1:W-:Y:S04]  /*36e0*/  STL [R1+0x10], R221 ;  /* 0x000010dd01007387 */ /* 0x0003e80000100800 */
[----:B------:R1:W-:Y:S04]  /*36f0*/  STL [R1+0x14], R222 ;  /* 0x000014de01007387 */ /* 0x0003e80000100800 */
[----:B------:R1:W-:Y:S04]  /*3700*/  STL [R1+0x18], R223 ;  /* 0x000018df01007387 */ /* 0x0003e80000100800 */
[----:B------:R1:W-:Y:S04]  /*3710*/  STL [R1+0x1c], R224 ;  /* 0x00001ce001007387 */ /* 0x0003e80000100800 */
[----:B0-----:R-:W4:Y:S04]  /*3720*/  LDL.LU R211, [R1+0x2c] ;  /* 0x00002c0001d37983 */ /* 0x001f280000300800 */
[----:B------:R0:W-:Y:S04]  /*3730*/  STL [R1+0x20], R225 ;  /* 0x000020e101007387 */ /* 0x0001e80000100800 */
[----:B------:R-:W4:Y:S04]  /*3740*/  LDL.LU R212, [R1+0x30] ;  /* 0x0000300001d47983 */ /* 0x000f280000300800 */
[----:B------:R0:W-:Y:S04]  /*3750*/  STL [R1+0x24], R226 ;  /* 0x000024e201007387 */ /* 0x0001e80000100800 */
[----:B------:R-:W4:Y:S04]  /*3760*/  LDL.LU R213, [R1+0x34] ;  /* 0x0000340001d57983 */ /* 0x000f280000300800 */
[----:B------:R0:W-:Y:S04]  /*3770*/  STL [R1+0x28], R227 ;  /* 0x000028e301007387 */ /* 0x0001e80000100800 */
[----:B------:R-:W4:Y:S04]  /*3780*/  LDL.LU R214, [R1+0x38] ;  /* 0x0000380001d67983 */ /* 0x000f280000300800 */
[----:B------:R-:W4:Y:S04]  /*3790*/  LDL.LU R215, [R1+0x3c] ;  /* 0x00003c0001d77983 */ /* 0x000f280000300800 */
[----:B------:R-:W4:Y:S04]  /*37a0*/  LDL.LU R216, [R1+0x40] ;  /* 0x0000400001d87983 */ /* 0x000f280000300800 */
[----:B--2---:R-:W2:Y:S04]  /*37b0*/  LDL.LU R217, [R1+0x44] ;  /* 0x0000440001d97983 */ /* 0x004ea80000300800 */
[----:B---3--:R-:W3:Y:S04]  /*37c0*/  LDL.LU R218, [R1+0x48] ;  /* 0x0000480001da7983 */ /* 0x008ee80000300800 */
[----:B----4-:R-:W4:Y:S04]  /*37d0*/  LDL.LU R219, [R1+0x4c] ;  /* 0x00004c0001db7983 */ /* 0x010f280000300800 */
[----:B-1----:R-:W4:Y:S04]  /*37e0*/  LDL.LU R220, [R1+0x50] ;  /* 0x0000500001dc7983 */ /* 0x002f280000300800 */
[----:B------:R-:W4:Y:S04]  /*37f0*/  LDL.LU R221, [R1+0x54] ;  /* 0x0000540001dd7983 */ /* 0x000f280000300800 */
[----:B------:R-:W4:Y:S04]  /*3800*/  LDL.LU R222, [R1+0x58] ;  /* 0x0000580001de7983 */ /* 0x000f280000300800 */
[----:B------:R-:W4:Y:S04]  /*3810*/  LDL.LU R223, [R1+0x5c] ;  /* 0x00005c0001df7983 */ /* 0x000f280000300800 */
[----:B------:R-:W4:Y:S04]  /*3820*/  LDL.LU R224, [R1+0x60] ;  /* 0x0000600001e07983 */ /* 0x000f280000300800 */
[----:B0-----:R-:W4:Y:S04]  /*3830*/  LDL.LU R225, [R1+0x64] ;  /* 0x0000640001e17983 */ /* 0x001f280000300800 */
[----:B------:R-:W4:Y:S04]  /*3840*/  LDL.LU R226, [R1+0x68] ;  /* 0x0000680001e27983 */ /* 0x000f280000300800 */
[----:B------:R-:W4:Y:S01]  /*3850*/  LDL.LU R227, [R1+0x6c] ;  /* 0x00006c0001e37983 */ /* 0x000f220000300800 */
[----:B------:R-:W-:-:S05]  /*3860*/  FADD R211, R135, R211 ;  /* 0x000000d387d37221 */ /* 0x000fca0000000000 */
[----:B------:R0:W-:Y:S01]  /*3870*/  STL [R1+0x2c], R211 ;  /* 0x00002cd301007387 */ /* 0x0001e20000100800 */
[----:B------:R-:W-:-:S03]  /*3880*/  FADD R212, R136, R212 ;  /* 0x000000d488d47221 */ /* 0x000fc60000000000 */
[----:B0-----:R0:W5:Y:S01]  /*3890*/  LDL.LU R211, [R1+0xc4] ;  /* 0x0000c40001d37983 */ /* 0x0011620000300800 */
[----:B------:R-:W-:-:S03]  /*38a0*/  FADD R213, R137, R213 ;  /* 0x000000d589d57221 */ /* 0x000fc60000000000 */
[----:B------:R1:W-:Y:S01]  /*38b0*/  STL [R1+0x30], R212 ;  /* 0x000030d401007387 */ /* 0x0003e20000100800 */
[----:B------:R-:W-:-:S01]  /*38c0*/  FADD R214, R138, R214 ;  /* 0x000000d68ad67221 */ /* 0x000fc20000000000 */
[----:B------:R-:W-:Y:S02]  /*38d0*/  FADD R215, R139, R215 ;  /* 0x000000d78bd77221 */ /* 0x000fe40000000000 */
[----:B-1----:R0:W5:Y:S01]  /*38e0*/  LDL.LU R212, [R1+0xc0] ;  /* 0x0000c00001d47983 */ /* 0x0021620000300800 */
[----:B------:R-:W-:-:S03]  /*38f0*/  FADD R216, R140, R216 ;  /* 0x000000d88cd87221 */ /* 0x000fc60000000000 */
[----:B------:R1:W-:Y:S01]  /*3900*/  STL [R1+0x34], R213 ;  /* 0x000034d501007387 */ /* 0x0003e20000100800 */
[----:B--2---:R-:W-:-:S03]  /*3910*/  FADD R217, R141, R217 ;  /* 0x000000d98dd97221 */ /* 0x004fc60000000000 */
[----:B-1----:R0:W5:Y:S01]  /*3920*/  LDL.LU R213, [R1+0xbc] ;  /* 0x0000bc0001d57983 */ /* 0x0021620000300800 */
[----:B---3--:R-:W-:-:S03]  /*3930*/  FADD R218, R142, R218 ;  /* 0x000000da8eda7221 */ /* 0x008fc60000000000 */
[----:B------:R1:W-:Y:S01]  /*3940*/  STL [R1+0x38], R214 ;  /* 0x000038d601007387 */ /* 0x0003e20000100800 */
[----:B----4-:R-:W-:-:S01]  /*3950*/  FADD R219, R143, R219 ;  /* 0x000000db8fdb7221 */ /* 0x010fc20000000000 */
[----:B------:R-:W-:Y:S02]  /*3960*/  FADD R220, R144, R220 ;  /* 0x000000dc90dc7221 */ /* 0x000fe40000000000 */
[----:B-1----:R0:W5:Y:S04]  /*3970*/  LDL.LU R214, [R1+0xb8] ;  /* 0x0000b80001d67983 */ /* 0x0021680000300800 */
[----:B------:R1:W-:Y:S01]  /*3980*/  STL [R1+0x3c], R215 ;  /* 0x00003cd701007387 */ /* 0x0003e20000100800 */
[----:B------:R-:W-:-:S01]  /*3990*/  FADD R221, R145, R221 ;  /* 0x000000dd91dd7221 */ /* 0x000fc20000000000 */
[----:B------:R-:W-:-:S02]  /*39a0*/  FADD R222, R146, R222 ;  /* 0x000000de92de7221 */ /* 0x000fc40000000000 */
[----:B-1----:R0:W5:Y:S04]  /*39b0*/  LDL.LU R215, [R1+0xb4] ;  /* 0x0000b40001d77983 */ /* 0x0021680000300800 */
[----:B------:R1:W-:Y:S01]  /*39c0*/  STL [R1+0x40], R216 ;  /* 0x000040d801007387 */ /* 0x0003e20000100800 */
[----:B------:R-:W-:-:S03]  /*39d0*/  FADD R223, R147, R223 ;  /* 0x000000df93df7221 */ /* 0x000fc60000000000 */
        /* <DEDUP_REMOVED lines=13> */
[----:B------:R1:W-:Y:S04]  /*3ab0*/  STL [R1+0x54], R221 ;  /* 0x000054dd01007387 */ /* 0x0003e80000100800 */
        /* <DEDUP_REMOVED lines=12> */
[----:B-1----:R0:W5:Y:S01]  /*3b80*/  LDL.LU R227, [R1+0x84] ;  /* 0x0000840001e37983 */ /* 0x0021620000300800 */
        /* <DEDUP_REMOVED lines=82> */
[----:B0-----:R-:W-:-:S06]  /*40b0*/  UMOV UR6, URZ ;  /* 0x0000003f00067c82 */ /* 0x001fcc0008000000 */
.L_x_28:
[----:B------:R-:W-:Y:S05]  /*40c0*/  @!P2 BRA `(.L_x_29) ;  /* 0x000000000004a947 */ /* 0x000fea0003800000 */
[----:B------:R-:W-:Y:S01]  /*40d0*/  BPT.TRAP 0x1 ;  /* 0x000000040000795c */ /* 0x000fe20000300000 */
.L_x_29:
[----:B-----5:R2:W-:Y:S04]  /*40e0*/  STL [R1+0x84], R0 ;  /* 0x0000840001007387 */ /* 0x0205e80000100800 */
[----:B--2---:R-:W2:Y:S01]  /*40f0*/  LDL R0, [R1+0x70] ;  /* 0x0000700001007983 */ /* 0x004ea20000100800 */
[----:B-1----:R-:W-:-:S05]  /*4100*/  IMAD.U32 R229, RZ, RZ, UR25 ;  /* 0x00000019ffe57e24 */ /* 0x002fca000f8e00ff */
[----:B------:R-:W-:-:S05]  /*4110*/  @P0 LEA R229, R229, UR14, 0x3 ;  /* 0x0000000ee5e50c11 */ /* 0x000fca000f8e18ff */
[----:B------:R-:W-:Y:S01]  /*4120*/  @P0 VIADD R229, R229, 0x18 ;  /* 0x00000018e5e50836 */ /* 0x000fe20000000000 */
[----:B------:R-:W-:-:S06]  /*4130*/  UISETP.GT.U32.AND UP0, UPT, UR13, 0x1, UPT ;  /* 0x000000010d00788c */ /* 0x000fcc000bf04070 */
[----:B------:R-:W-:Y:S02]  /*4140*/  PLOP3.LUT P1, PT, PT, PT, UP0, 0x80, 0x0 ;  /* 0x000000000000781c */ /* 0x000fe40003f2f008 */
[----:B--2---:R-:W-:Y:S02]  /*4150*/  @P0 PRMT R229, R0, 0x654, R229 ;  /* 0x0000065400e50816 */ /* 0x004fe400000000e5 */
[----:B------:R1:W5:Y:S02]  /*4160*/  LDL.LU R0, [R1+0x84] ;  /* 0x0000840001007983 */ /* 0x0003640000300800 */
[----:B------:R1:W-:Y:S07]  /*4170*/  @P0 SYNCS.ARRIVE.TRANS64.RED.A1T0 RZ, [R229+URZ], RZ ;  /* 0x000000ffe5ff09a7 */ /* 0x0003ee000810043f */
[----:B------:R-:W-:Y:S05]  /*4180*/  @P1 BRA `(.L_x_30) ;  /* 0x0000000000041947 */ /* 0x000fea0003800000 */
[----:B------:R-:W-:Y:S01]  /*4190*/  BPT.TRAP 0x1 ;  /* 0x000000040000795c */ /* 0x000fe20000300000 */
.L_x_30:
[----:B------:R-:W-:Y:S02]  /*41a0*/  UISETP.GT.AND UP2, UPT, UR24, 0x1, UPT ;  /* 0x000000011800788c */ /* 0x000fe4000bf44270 */
[----:B------:R-:W-:Y:S02]  /*41b0*/  UIADD3 UR16, UR16, 0x1, URZ ;  /* 0x0000000110107890 */ /* 0x000fe4000fffe03f */
[----:B------:R-:W-:Y:S02]  /*41c0*/  UIADD3 UR25, UR25, 0x1, URZ ;  /* 0x0000000119197890 */ /* 0x000fe4000fffe03f */
[----:B------:R-:W-:Y:S01]  /*41d0*/  PLOP3.LUT P1, PT, PT, PT, UP2, 0x80, 0x0 ;  /* 0x000000000000781c */ /* 0x000fe20003f2f028 */
[----:B------:R-:W-:Y:S02]  /*41e0*/  UISETP.NE.AND UP0, UPT, UR16, 0x3, UPT ;  /* 0x000000031000788c */ /* 0x000fe4000bf05270 */
[----:B------:R-:W-:Y:S02]  /*41f0*/  UIADD3 UR9, UR24, -0x1, URZ ;  /* 0xffffffff18097890 */ /* 0x000fe4000fffe03f */
[----:B------:R-:W-:-:S02]  /*4200*/  USEL UR8, URZ, 0x1, UP0 ;  /* 0x000000013f087887 */ /* 0x000fc40008000000 */
[----:B------:R-:W-:Y:S02]  /*4210*/  UISETP.NE.AND UP1, UPT, UR25, 0x3, UPT ;  /* 0x000000031900788c */ /* 0x000fe4000bf25270 */
[----:B------:R-:W-:Y:S02]  /*4220*/  ULOP3.LUT UR17, UR17, UR8, URZ, 0x3c, !UPT ;  /* 0x0000000811117292 */ /* 0x000fe4000f8e3c3f */
[----:B------:R-:W-:Y:S02]  /*4230*/  USEL UR16, UR16, URZ, UP0 ;  /* 0x0000003f10107287 */ /* 0x000fe40008000000 */
[----:B------:R-:W-:Y:S01]  /*4240*/  USEL UR25, UR25, URZ, UP1 ;  /* 0x0000003f19197287 */ /* 0x000fe20008800000 */
[----:B------:R-:W-:Y:S01]  /*4250*/  UMOV UR8, 0x1 ;  /* 0x0000000100087882 */ /* 0x000fe20000000000 */
[----:B------:R-:W-:Y:S01]  /*4260*/  UMOV UR24, UR9 ;  /* 0x0000000900187c82 */ /* 0x000fe20008000000 */
[----:B------:R-:W-:Y:S09]  /*4270*/  @P1 BRA `(.L_x_31) ;  /* 0xffffffec00401947 */ /* 0x000ff2000383ffff */
.L_x_23:
[----:B------:R-:W-:-:S04]  /*4280*/  UISETP.NE.AND UP0, UPT, UR6, URZ, UPT ;  /* 0x0000003f0600728c */ /* 0x000fc8000bf05270 */
[----:B------:R-:W-:-:S06]  /*4290*/  USEL UR6, URZ, 0x1, !UP0 ;  /* 0x000000013f067887 */ /* 0x000fcc000c000000 */
[----:B------:R-:W-:-:S13]  /*42a0*/  ISETP.NE.AND P1, PT, RZ, UR6, PT ;  /* 0x00000006ff007c0c */ /* 0x000fda000bf25270 */
[----:B------:R-:W-:Y:S05]  /*42b0*/  @!P1 BRA `(.L_x_32) ;  /* 0x0000000c00c49947 */ /* 0x000fea0003800000 */
[----:B------:R-:W-:Y:S02]  /*42c0*/  WARPGROUP.DEPBAR.LE gsb0, 0x0 ;  /* 0x00008000000079c5 */ /* 0x000fe40000010000 */
[----:B-----5:R-:W-:Y:S01]  /*42d0*/  FADD R227, R25, R227 ;  /* 0x000000e319e37221 */ /* 0x020fe20000000000 */
[----:B------:R-:W-:-:S04]  /*42e0*/  FADD R228, R24, R228 ;  /* 0x000000e418e47221 */ /* 0x000fc80000000000 */
[----:B------:R2:W-:Y:S04]  /*42f0*/  STL [R1+0x84], R227 ;  /* 0x000084e301007387 */ /* 0x0005e80000100800 */
[----:B--2---:R-:W2:Y:S04]  /*4300*/  LDL.LU R227, [R1+0x6c] ;  /* 0x00006c0001e37983 */ /* 0x004ea80000300800 */
[----:B--2---:R2:W-:Y:S04]  /*4310*/  STL [R1+0x88], R227 ;  /* 0x000088e301007387 */ /* 0x0045e80000100800 */
        /* <DEDUP_REMOVED lines=52> */
[----:B--2---:R-:W2:Y:S01]  /*4660*/  LDL.LU R227, [R1] ;  /* 0x0000000001e37983 */ /* 0x004ea20000300800 */
[----:B------:R-:W-:Y:S01]  /*4670*/  FADD R226, R26, R226 ;  /* 0x000000e21ae27221 */ /* 0x000fe20000000000 */
        /* <DEDUP_REMOVED lines=97> */
[----:B--2---:R-:W-:-:S05]  /*4c90*/  FADD R227, R124, R227 ;  /* 0x000000e37ce37221 */ /* 0x004fca0000000000 */
[----:B------:R2:W-:Y:S04]  /*4ca0*/  STL [R1], R227 ;  /* 0x000000e301007387 */ /* 0x0005e80000100800 */
[----:B--2---:R-:W2:Y:S02]  /*4cb0*/  LDL.LU R227, [R1+0xf0] ;  /* 0x0000f00001e37983 */ /* 0x004ea40000300800 */
[----:B--2---:R-:W-:-:S05]  /*4cc0*/  FADD R227, R125, R227 ;  /* 0x000000e37de37221 */ /* 0x004fca0000000000 */
[----:B------:R2:W-:Y:S04]  /*4cd0*/  STL [R1+0x4], R227 ;  /* 0x000004e301007387 */ /* 0x0005e80000100800 */
        /* <DEDUP_REMOVED lines=78> */
[----:B--2---:R2:W5:Y:S02]  /*51c0*/  LDL.LU R227, [R1+0x84] ;  /* 0x0000840001e37983 */ /* 0x0045640000300800 */
.L_x_32:
[----:B------:R-:W-:Y:S02]  /*51d0*/  WARPGROUP.DEPBAR.LE gsb0, 0x0 ;  /* 0x00008000000079c5 */ /* 0x000fe40000010000 */
[----:B------:R-:W3:Y:S02]  /*51e0*/  LDC R24, c[0x0][0x28c] ;  /* 0x0000a300ff187b82 */ /* 0x000ee40000000800 */
[----:B---3--:R-:W-:-:S13]  /*51f0*/  ISETP.GE.AND P1, PT, R24, 0x1, PT ;  /* 0x000000011800780c */ /* 0x008fda0003f26270 */
[----:B------:R-:W-:Y:S05]  /*5200*/  @!P1 BRA `(.L_x_33) ;  /* 0x0000000000649947 */ /* 0x000fea0003800000 */
[----:B------:R-:W-:-:S06]  /*5210*/  UISETP.NE.AND UP0, UPT, UR23, 0x3, UPT ;  /* 0x000000031700788c */ /* 0x000fcc000bf05270 */
[----:B------:R-:W-:-:S13]  /*5220*/  PLOP3.LUT P1, PT, PT, PT, UP0, 0x80, 0x0 ;  /* 0x000000000000781c */ /* 0x000fda0003f2f008 */
[----:B------:R-:W-:Y:S05]  /*5230*/  @!P1 BRA `(.L_x_34) ;  /* 0x0000000000049947 */ /* 0x000fea0003800000 */
[----:B------:R-:W-:Y:S01]  /*5240*/  BPT.TRAP 0x1 ;  /* 0x000000040000795c */ /* 0x000fe20000300000 */
.L_x_34:
[----:B------:R-:W-:Y:S04]  /*5250*/  BSSY B0, `(.L_x_35) ;  /* 0x0000010000007945 */ /* 0x000fe80003800000 */
[----:B------:R-:W-:Y:S05]  /*5260*/  @!P0 BRA `(.L_x_36) ;  /* 0x0000000000388947 */ /* 0x000fea0003800000 */
[----:B-----5:R3:W-:Y:S04]  /*5270*/  STL [R1+0x84], R0 ;  /* 0x0000840001007387 */ /* 0x0207e80000100800 */
[----:B---3--:R-:W3:Y:S01]  /*5280*/  LDL R0, [R1+0x70] ;  /* 0x0000700001007983 */ /* 0x008ee20000100800 */
[----:B------:R-:W-:-:S04]  /*5290*/  UISETP.LT.AND UP0, UPT, UR12, 0x1, UPT ;  /* 0x000000010c00788c */ /* 0x000fc8000bf01270 */
[----:B------:R-:W-:-:S04]  /*52a0*/  USEL UR8, UR12, 0x1, UP0 ;  /* 0x000000010c087887 */ /* 0x000fc80008000000 */
[----:B------:R-:W-:-:S04]  /*52b0*/  UIADD3 UR8, UR5, UR12, -UR8 ;  /* 0x0000000c05087290 */ /* 0x000fc8000fffe808 */
[----:B------:R-:W-:-:S04]  /*52c0*/  UIMAD.WIDE.U32 UR6, UR8, -0x55555555, URZ ;  /* 0xaaaaaaab080678a5 */ /* 0x000fc8000f8e003f */
[----:B------:R-:W-:-:S04]  /*52d0*/  USHF.R.U32.HI UR6, URZ, 0x1, UR7 ;  /* 0x000000013f067899 */ /* 0x000fc80008011607 */
[----:B------:R-:W-:-:S04]  /*52e0*/  UIMAD UR8, UR6, -0x3, UR8 ;  /* 0xfffffffd060878a4 */ /* 0x000fc8000f8e0208 */
[----:B------:R-:W-:-:S04]  /*52f0*/  ULEA UR8, UR8, UR14, 0x3 ;  /* 0x0000000e08087291 */ /* 0x000fc8000f8e183f */
[----:B------:R-:W-:-:S06]  /*5300*/  UIADD3 UR8, UR8, 0x18, URZ ;  /* 0x0000001808087890 */ /* 0x000fcc000fffe03f */
[----:B------:R-:W-:-:S05]  /*5310*/  IMAD.U32 R24, RZ, RZ, UR8 ;  /* 0x00000008ff187e24 */ /* 0x000fca000f8e00ff */
[----:B---3--:R-:W-:Y:S02]  /*5320*/  PRMT R24, R0, 0x654, R24 ;  /* 0x0000065400187816 */ /* 0x008fe40000000018 */
[----:B------:R3:W5:Y:S02]  /*5330*/  LDL.LU R0, [R1+0x84] ;  /* 0x0000840001007983 */ /* 0x0007640000300800 */
[----:B------:R3:W-:Y:S03]  /*5340*/  SYNCS.ARRIVE.TRANS64.RED.A1T0 RZ, [R24+URZ], RZ ;  /* 0x000000ff18ff79a7 */ /* 0x0007e6000810043f */
.L_x_36:
[----:B------:R-:W-:Y:S05]  /*5350*/  BSYNC B0 ;  /* 0x0000000000007941 */ /* 0x000fea0003800000 */
.L_x_35:
[----:B------:R-:W-:-:S06]  /*5360*/  UISETP.GT.U32.AND UP0, UPT, UR13, 0x1, UPT ;  /* 0x000000010d00788c */ /* 0x000fcc000bf04070 */
[----:B------:R-:W-:-:S13]  /*5370*/  PLOP3.LUT P1, PT, PT, PT, UP0, 0x80, 0x0 ;  /* 0x000000000000781c */ /* 0x000fda0003f2f008 */
[----:B------:R-:W-:Y:S05]  /*5380*/  @P1 BRA `(.L_x_33) ;  /* 0x0000000000041947 */ /* 0x000fea0003800000 */
[----:B------:R-:W-:Y:S01]  /*5390*/  BPT.TRAP 0x1 ;  /* 0x000000040000795c */ /* 0x000fe20000300000 */
.L_x_33:
[----:B------:R4:W-:Y:S01]  /*53a0*/  STL [R1+0x8c], R3 ;  /* 0x00008c0301007387 */ /* 0x0009e20000100800 */
[----:B------:R-:W0:Y:S01]  /*53b0*/  LDC R28, c[0x0][0x288] ;  /* 0x0000a200ff1c7b82 */ /* 0x000e220000000800 */
[----:B------:R-:W-:Y:S02]  /*53c0*/  UIADD3 UR9, UR12, UR5, URZ ;  /* 0x000000050c097290 */ /* 0x000fe4000fffe03f */
[----:B------:R1:W-:Y:S01]  /*53d0*/  STL [R1+0x88], R2 ;  /* 0x0000880201007387 */ /* 0x0003e20000100800 */
[----:B------:R-:W-:Y:S01]  /*53e0*/  USHF.R.S32.HI UR10, URZ, 0x1f, UR22 ;  /* 0x0000001f3f0a7899 */ /* 0x000fe20008011416 */
[----:B------:R-:W-:Y:S01]  /*53f0*/  ULDC.64 UR14, c[0x0][0x5d0] ;  /* 0x00017400000e7ab9 */ /* 0x000fe20000000a00 */
[----:B------:R-:W-:Y:S01]  /*5400*/  ULDC UR11, c[0x0][0x284] ;  /* 0x0000a100000b7ab9 */ /* 0x000fe20000000800 */
[----:B----4-:R-:W3:Y:S01]  /*5410*/  S2R R3, SR_TID.X ;  /* 0x0000000000037919 */ /* 0x010ee20000002100 */
[----:B-1----:R-:W4:Y:S04]  /*5420*/  LDL.LU R2, [R1+0x7c] ;  /* 0x00007c0001027983 */ /* 0x002f280000300800 */
[----:B-----5:R1:W-:Y:S04]  /*5430*/  STL [R1+0x84], R0 ;  /* 0x0000840001007387 */ /* 0x0203e80000100800 */
[----:B-1----:R-:W2:Y:S01]  /*5440*/  LDL.LU R0, [R1+0x80] ;  /* 0x0000800001007983 */ /* 0x002ea20000300800 */
[----:B------:R-:W-:-:S02]  /*5450*/  UISETP.GT.U32.AND UP0, UPT, UR9, 0x2, UPT ;  /* 0x000000020900788c */ /* 0x000fc4000bf04070 */
[----:B------:R-:W-:Y:S01]  /*5460*/  UISETP.GE.U32.AND UP1, UPT, UR12, 0x3, UPT ;  /* 0x000000030c00788c */ /* 0x000fe2000bf26070 */
[--C-:B---3--:R-:W-:Y:S02]  /*5470*/  SHF.R.U32.HI R24, RZ, 0x2, R3.reuse ;  /* 0x00000002ff187819 */ /* 0x108fe40000011603 */
[----:B------:R-:W-:Y:S02]  /*5480*/  LOP3.LUT R26, R3, 0x60, RZ, 0xc0, !PT ;  /* 0x00000060031a7812 */ /* 0x000fe400078ec0ff */
[----:B------:R-:W-:Y:S02]  /*5490*/  SHF.R.U32.HI R27, RZ, 0x7, R3 ;  /* 0x00000007ff1b7819 */ /* 0x000fe40000011603 */
[----:B------:R-:W-:Y:S02]  /*54a0*/  LOP3.LUT R25, R24, 0x7, RZ, 0xc0, !PT ;  /* 0x0000000718197812 */ /* 0x000fe400078ec0ff */
[----:B------:R-:W-:Y:S02]  /*54b0*/  SHF.R.U32.HI R26, RZ, 0x1, R26 ;  /* 0x00000001ff1a7819 */ /* 0x000fe4000001161a */
[----:B------:R-:W-:-:S02]  /*54c0*/  LOP3.LUT R24, R27, 0x1, RZ, 0xc0, !PT ;  /* 0x000000011b187812 */ /* 0x000fc400078ec0ff */
[----:B------:R-:W-:-:S03]  /*54d0*/  IADD3 R29, RZ, -R26, -R25 ;  /* 0x8000001aff1d7210 */ /* 0x000fc60007ffe819 */
[C---:B------:R-:W-:Y:S02]  /*54e0*/  IMAD.SHL.U32 R30, R24.reuse, 0x40, RZ ;  /* 0x00000040181e7824 */ /* 0x040fe400078e00ff */
[----:B------:R-:W-:Y:S02]  /*54f0*/  IMAD R29, R24, -0x40, R29 ;  /* 0xffffffc0181d7824 */ /* 0x000fe400078e021d */
[----:B------:R-:W-:Y:S01]  /*5500*/  IMAD.SHL.U32 R24, R3, 0x2, RZ ;  /* 0x0000000203187824 */ /* 0x000fe200078e00ff */
[----:B------:R-:W-:-:S04]  /*5510*/  LOP3.LUT R27, R30, 0x40, R25, 0xe2, !PT ;  /* 0x000000401e1b7812 */ /* 0x000fc800078ee219 */
[----:B------:R-:W-:Y:S02]  /*5520*/  LOP3.LUT R32, R24, 0x6, RZ, 0xc0, !PT ;  /* 0x0000000618207812 */ /* 0x000fe400078ec0ff */
[----:B------:R-:W-:Y:S02]  /*5530*/  LOP3.LUT R24, R3, 0x3, RZ, 0xc0, !PT ;  /* 0x0000000303187812 */ /* 0x000fe400078ec0ff */
[----:B------:R1:W5:Y:S01]  /*5540*/  LDL.LU R3, [R1+0x8c] ;  /* 0x00008c0001037983 */ /* 0x0003620000300800 */
[----:B------:R-:W-:Y:S02]  /*5550*/  UIMAD.WIDE.U32 UR6, UR9, -0x55555555, URZ ;  /* 0xaaaaaaab090678a5 */ /* 0x000fe4000f8e003f */
[----:B0-----:R-:W-:Y:S02]  /*5560*/  IMAD R34, R24, -0x2, R28 ;  /* 0xfffffffe18227824 */ /* 0x001fe400078e021c */
[----:B----4-:R-:W-:Y:S01]  /*5570*/  IMAD.SHL.U32 R35, R2, 0x100, RZ ;  /* 0x0000010002237824 */ /* 0x010fe200078e00ff */
[----:B------:R-:W-:-:S02]  /*5580*/  PRMT R32, R32, 0x6540, R2 ;  /* 0x0000654020207816 */ /* 0x000fc40000000002 */
[----:B------:R1:W5:Y:S01]  /*5590*/  LDL.LU R2, [R1+0x88] ;  /* 0x0000880001027983 */ /* 0x0003620000300800 */
[----:B------:R-:W-:Y:S01]  /*55a0*/  UIMAD UR5, UR10, UR14, URZ ;  /* 0x0000000e0a0572a4 */ /* 0x000fe2000f8e023f */
[----:B------:R-:W-:Y:S01]  /*55b0*/  ISETP.GE.AND P1, PT, R35, R28, PT ;  /* 0x0000001c2300720c */ /* 0x000fe20003f26270 */
[----:B------:R-:W-:Y:S01]  /*55c0*/  UISETP.LT.U32.AND UP0, UPT, UR12, 0x3, UP0 ;  /* 0x000000030c00788c */ /* 0x000fe20008701070 */
[----:B------:R-:W-:Y:S01]  /*55d0*/  SHF.R.S32.HI R33, RZ, 0x1f, R32 ;  /* 0x0000001fff217819 */ /* 0x000fe20000011420 */
[----:B------:R-:W-:Y:S01]  /*55e0*/  UIMAD UR8, UR22, UR15, UR5 ;  /* 0x0000000f160872a4 */ /* 0x000fe2000f8e0205 */
[----:B------:R-:W-:Y:S01]  /*55f0*/  IMAD.U32 R25, RZ, RZ, UR14 ;  /* 0x0000000eff197e24 */ /* 0x000fe2000f8e00ff */
[----:B------:R-:W-:Y:S02]  /*5600*/  USEL UR5, URZ, 0x1, !UP0 ;  /* 0x000000013f057887 */ /* 0x000fe4000c000000 */
[----:B------:R-:W-:Y:S01]  /*5610*/  USHF.R.U32.HI UR6, URZ, 0x1, UR7 ;  /* 0x000000013f067899 */ /* 0x000fe20008011607 */
[----:B--2---:R-:W-:-:S02]  /*5620*/  IMAD.SHL.U32 R28, R0, 0x80, RZ ;  /* 0x00000080001c7824 */ /* 0x004fc400078e00ff */
[----:B------:R-:W-:Y:S02]  /*5630*/  IMAD.WIDE R30, R0, 0x80, RZ ;  /* 0x00000080001e7825 */ /* 0x000fe400078e02ff */
[----:B------:R1:W5:Y:S01]  /*5640*/  LDL.LU R0, [R1+0x84] ;  /* 0x0000840001007983 */ /* 0x0003620000300800 */
[C---:B------:R-:W-:Y:S01]  /*5650*/  ISETP.GE.OR P1, PT, R28.reuse, UR11, P1 ;  /* 0x0000000b1c007c0c */ /* 0x040fe20008f26670 */
[----:B------:R-:W-:Y:S01]  /*5660*/  ULOP3.LUT UR4, UR4, UR5, URZ, 0x3c, !UPT ;  /* 0x0000000504047292 */ /* 0x000fe2000f8e3c3f */
[----:B------:R-:W-:Y:S01]  /*5670*/  IMAD.WIDE.U32 R24, R25, UR22, R32 ;  /* 0x0000001619187c25 */ /* 0x000fe2000f8e0020 */
[----:B------:R-:W-:Y:S01]  /*5680*/  UIMAD UR5, UR6, -0x3, UR9 ;  /* 0xfffffffd060578a4 */ /* 0x000fe2000f8e0209 */
[----:B------:R-:W-:Y:S01]  /*5690*/  IADD3 R38, -R28, UR11, R29 ;  /* 0x0000000b1c267c10 */ /* 0x000fe2000fffe11d */
[----:B------:R-:W-:Y:S01]  /*56a0*/  @UP1 ULOP3.LUT UR4, UR4, 0x1, UR6, 0x78, !UPT ;  /* 0x0000000104041892 */ /* 0x000fe2000f8e7806 */
[----:B------:R-:W-:Y:S01]  /*56b0*/  VIADD R25, R25, UR8 ;  /* 0x0000000819197c36 */ /* 0x000fe20008000000 */
[----:B------:R-:W-:Y:S01]  /*56c0*/  LOP3.LUT R39, R30, R27, R26, 0xfe, !PT ;  /* 0x0000001b1e277212 */ /* 0x000fe200078efe1a */
[----:B------:R-:W-:-:S02]  /*56d0*/  IMAD.IADD R35, R34, 0x1, -R35 ;  /* 0x0000000122237824 */ /* 0x000fc400078e0a23 */
[----:B------:R-:W-:-:S03]  /*56e0*/  IMAD.MOV.U32 R34, RZ, RZ, -0x1 ;  /* 0xffffffffff227424 */ /* 0x000fc600078e00ff */
[----:B-1----:R-:W-:Y:S05]  /*56f0*/  @P1 BRA `(.L_x_37) ;  /* 0x0000008c00881947 */ /* 0x002fea0003800000 */
[----:B------:R-:W0:Y:S01]  /*5700*/  LDC.64 R28, c[0x0][0x5c8] ;  /* 0x00017200ff1c7b82 */ /* 0x000e220000000a00 */
[----:B------:R-:W-:Y:S01]  /*5710*/  ULDC.64 UR6, c[0x0][0x5c0] ;  /* 0x0001700000067ab9 */ /* 0x000fe20000000a00 */
[----:B------:R-:W-:Y:S01]  /*5720*/  BSSY B0, `(.L_x_37) ;  /* 0x00008df000007945 */ /* 0x000fe20003800000 */
[-C--:B0-----:R-:W-:Y:S02]  /*5730*/  IMAD R26, R31, R28.reuse, RZ ;  /* 0x0000001c1f1a7224 */ /* 0x081fe400078e02ff */
[----:B------:R-:W-:-:S04]  /*5740*/  IMAD.WIDE.U32 R24, R39, R28, R24 ;  /* 0x0000001c27187225 */ /* 0x000fc800078e0018 */
[----:B------:R-:W-:Y:S01]  /*5750*/  IMAD R27, R39, R29, R26 ;  /* 0x0000001d271b7224 */ /* 0x000fe200078e021a */
[----:B------:R-:W-:Y:S02]  /*5760*/  LEA R26, P1, R28, R24, 0x3 ;  /* 0x000000181c1a7211 */ /* 0x000fe400078218ff */
[----:B------:R-:W-:Y:S01]  /*5770*/  IADD3 R24, P2, R24, UR6, RZ ;  /* 0x0000000618187c10 */ /* 0x000fe2000ff5e0ff */
[----:B------:R-:W-:Y:S01]  /*5780*/  IMAD.IADD R27, R25, 0x1, R27 ;  /* 0x00000001191b7824 */ /* 0x000fe200078e021b */
[----:B------:R-:W-:-:S04]  /*5790*/  IADD3 R26, P4, R26, UR6, RZ ;  /* 0x000000061a1a7c10 */ /* 0x000fc8000ff9e0ff */
[----:B------:R-:W-:Y:S02]  /*57a0*/  LEA.HI.X R28, R28, R27, R29, 0x3, P1 ;  /* 0x0000001b1c1c7211 */ /* 0x000fe400008f1c1d */
[----:B------:R-:W-:Y:S02]  /*57b0*/  FSETP.NEU.AND P1, PT, RZ, UR21, PT ;  /* 0x00000015ff007c0b */ /* 0x000fe4000bf2d000 */
[----:B------:R-:W-:Y:S02]  /*57c0*/  IADD3.X R25, R27, UR7, RZ, P2, !PT ;  /* 0x000000071b197c10 */ /* 0x000fe400097fe4ff */
[----:B------:R-:W-:-:S09]  /*57d0*/  IADD3.X R27, R28, UR7, RZ, P4, !PT ;  /* 0x000000071c1b7c10 */ /* 0x000fd2000a7fe4ff */
[----:B------:R-:W-:Y:S05]  /*57e0*/  @!P1 BRA `(.L_x_38) ;  /* 0x0000006800d09947 */ /* 0x000fea0003800000 */
[----:B------:R-:W-:Y:S01]  /*57f0*/  ULDC.64 UR8, c[0x0][0x5b8] ;  /* 0x00016e0000087ab9 */ /* 0x000fe20000000a00 */
[----:B------:R-:W-:Y:S01]  /*5800*/  ISETP.GE.AND P1, PT, R38, 0x1, PT ;  /* 0x000000012600780c */ /* 0x000fe20003f26270 */
[----:B------:R-:W-:Y:S02]  /*5810*/  UIMAD UR6, UR10, UR8, URZ ;  /* 0x000000080a0672a4 */ /* 0x000fe4000f8e023f */
[----:B------:R-:W-:Y:S01]  /*5820*/  IMAD.U32 R29, RZ, RZ, UR8 ;  /* 0x00000008ff1d7e24 */ /* 0x000fe2000f8e00ff */
[----:B------:R-:W-:Y:S01]  /*5830*/  BSSY B1, `(.L_x_39) ;  /* 0x000000f000017945 */ /* 0x000fe20003800000 */
[----:B------:R-:W-:Y:S01]  /*5840*/  ISETP.LT.OR P5, PT, R35, 0x1, !P1 ;  /* 0x000000012300780c */ /* 0x000fe20004fa1670 */
[----:B------:R-:W-:Y:S02]  /*5850*/  UIMAD UR6, UR22, UR9, UR6 ;  /* 0x00000009160672a4 */ /* 0x000fe4000f8e0206 */
[----:B------:R-:W-:Y:S01]  /*5860*/  IMAD.WIDE.U32 R32, R29, UR22, R32 ;  /* 0x000000161d207c25 */ /* 0x000fe2000f8e0020 */
[----:B------:R-:W-:-:S03]  /*5870*/  ULDC.64 UR8, c[0x0][0x5a8] ;  /* 0x00016a0000087ab9 */ /* 0x000fc60000000a00 */
[----:B------:R-:W-:Y:S01]  /*5880*/  VIADD R33, R33, UR6 ;  /* 0x0000000621217c36 */ /* 0x000fe20008000000 */
[----:B------:R-:W-:Y:S02]  /*5890*/  ULDC.64 UR6, c[0x0][0x5b0] ;  /* 0x00016c0000067ab9 */ /* 0x000fe40000000a00 */
[----:B------:R-:W-:Y:S02]  /*58a0*/  IMAD R36, R31, UR6, RZ ;  /* 0x000000061f247c24 */ /* 0x000fe4000f8e02ff */
[----:B------:R-:W-:-:S04]  /*58b0*/  IMAD.WIDE.U32 R28, R39, UR6, R32 ;  /* 0x00000006271c7c25 */ /* 0x000fc8000f8e0020 */
[--C-:B------:R-:W-:Y:S01]  /*58c0*/  IMAD R37, R39, UR7, R36.reuse ;  /* 0x0000000727257c24 */ /* 0x100fe2000f8e0224 */
[----:B------:R-:W-:Y:S02]  /*58d0*/  IADD3 R28, P2, R28, UR8, RZ ;  /* 0x000000081c1c7c10 */ /* 0x000fe4000ff5e0ff */
[----:B------:R-:W-:Y:S02]  /*58e0*/  PRMT R36, RZ, 0x7610, R36 ;  /* 0x00007610ff247816 */ /* 0x000fe40000000024 */
[----:B------:R-:W-:Y:S01]  /*58f0*/  IADD3.X R29, R29, UR9, R37, P2, !PT ;  /* 0x000000091d1d7c10 */ /* 0x000fe200097fe425 */
[----:B------:R-:W-:Y:S08]  /*5900*/  @P5 BRA `(.L_x_40) ;  /* 0x0000000000045947 */ /* 0x000ff00003800000 */
[----:B------:R0:W5:Y:S02]  /*5910*/  LDG.E.U8 R36, desc[UR18][R28.64] ;  /* 0x000000121c247981 */ /* 0x000164000c1e1100 */
.L_x_40:
[----:B------:R-:W-:Y:S05]  /*5920*/  BSYNC B1 ;  /* 0x0000000000017941 */ /* 0x000fea0003800000 */
.L_x_39:
[----:B-----5:R-:W-:Y:S01]  /*5930*/  LOP3.LUT R36, R36, 0xff, RZ, 0xc0, !PT ;  /* 0x000000ff24247812 */ /* 0x020fe200078ec0ff */
[----:B------:R-:W-:Y:S01]  /*5940*/  BSSY B1, `(.L_x_41) ;  /* 0x000000b000017945 */ /* 0x000fe20003800000 */
[----:B------:R-:W-:Y:S02]  /*5950*/  ISETP.LT.OR P4, PT, R35, 0x2, !P1 ;  /* 0x000000022300780c */ /* 0x000fe40004f81670 */
[----:B------:R-:W-:-:S05]  /*5960*/  F2FP.F16.E5M2.UNPACK_B R36, R36 ;  /* 0x00000024ff24723e */ /* 0x000fca00020004ff */
[----:B------:R-:W-:-:S05]  /*5970*/  HADD2.F32 R36, -RZ, R36.H0_H0 ;  /* 0x20000024ff247230 */ /* 0x000fca0000004100 */
[----:B------:R-:W-:Y:S01]  /*5980*/  FMUL R37, R36, UR21 ;  /* 0x0000001524257c20 */ /* 0x000fe20008400000 */
[----:B------:R-:W-:-:S03]  /*5990*/  PRMT R36, RZ, 0x7610, R36 ;  /* 0x00007610ff247816 */ /* 0x000fc60000000024 */
[----:B------:R-:W-:-:S05]  /*59a0*/  FFMA R37, R228, UR20, R37 ;  /* 0x00000014e4257c23 */ /* 0x000fca0008000025 */
[----:B------:R-:W-:-:S05]  /*59b0*/  F2FP.SATFINITE.E5M2.F32.PACK_AB_MERGE_C R37, RZ, R37, RZ ;  /* 0x00000025ff25723e */ /* 0x000fca00048060ff */
[----:B------:R1:W-:Y:S01]  /*59c0*/  @!P5 STG.E.U8 desc[UR18][R24.64], R37 ;  /* 0x000000251800d986 */ /* 0x0003e2000c101112 */
[----:B------:R-:W-:Y:S05]  /*59d0*/  @P4 BRA `(.L_x_42) ;  /* 0x0000000000044947 */ /* 0x000fea0003800000 */
[----:B------:R2:W5:Y:S02]  /*59e0*/  LDG.E.U8 R36, desc[UR18][R28.64+0x1] ;  /* 0x000001121c247981 */ /* 0x000564000c1e1100 */
.L_x_42:
[----:B------:R-:W-:Y:S05]  /*59f0*/  BSYNC B1 ;  /* 0x0000000000017941 */ /* 0x000fea0003800000 */
.L_x_41:
[----:B-----5:R-:W-:Y:S01]  /*5a00*/  LOP3.LUT R36, R36, 0xff, RZ, 0xc0, !PT ;  /* 0x000000ff24247812 */ /* 0x020fe200078ec0ff */
[----:B------:R-:W-:Y:S01]  /*5a10*/  BSSY B1, `(.L_x_43) ;  /* 0x0000013000017945 */ /* 0x000fe20003800000 */
[----:B-1----:R-:W-:Y:S02]  /*5a20*/  IADD3 R37, P2, R39, 0x8, RZ ;  /* 0x0000000827257810 */ /* 0x002fe40007f5e0ff */
[----:B------:R-:W-:-:S03]  /*5a30*/  F2FP.F16.E5M2.UNPACK_B R36, R36 ;  /* 0x00000024ff24723e */ /* 0x000fc600020004ff */
[----:B------:R-:W-:Y:S01]  /*5a40*/  IMAD.X R30, RZ, RZ, R31, P2 ;  /* 0x000000ffff1e7224 */ /* 0x000fe200010e061f */
[----:B------:R-:W-:Y:S01]  /*5a50*/  ISETP.GE.AND P2, PT, R38, 0x9, PT ;  /* 0x000000092600780c */ /* 0x000fe20003f46270 */
[----:B------:R-:W-:Y:S02]  /*5a60*/  HADD2.F32 R36, -RZ, R36.H0_H0 ;  /* 0x20000024ff247230 */ /* 0x000fe40000004100 */
[----:B------:R-:W-:Y:S01]  /*5a70*/  IMAD R30, R30, UR6, RZ ;  /* 0x000000061e1e7c24 */ /* 0x000fe2000f8e02ff */
[----:B------:R-:W-:Y:S01]  /*5a80*/  ISETP.LT.OR P5, PT, R35, 0x1, !P2 ;  /* 0x000000012300780c */ /* 0x000fe200057a1670 */
[----:B------:R-:W-:-:S04]  /*5a90*/  IMAD.WIDE.U32 R32, R37, UR6, R32 ;  /* 0x0000000625207c25 */ /* 0x000fc8000f8e0020 */
[----:B------:R-:W-:Y:S01]  /*5aa0*/  FMUL R36, R36, UR21 ;  /* 0x0000001524247c20 */ /* 0x000fe20008400000 */
[----:B------:R-:W-:-:S03]  /*5ab0*/  IMAD R37, R37, UR7, R30 ;  /* 0x0000000725257c24 */ /* 0x000fc6000f8e021e */
[----:B------:R-:W-:Y:S01]  /*5ac0*/  FFMA R36, R227, UR20, R36 ;  /* 0x00000014e3247c23 */ /* 0x000fe20008000024 */
[----:B------:R-:W-:Y:S02]  /*5ad0*/  IADD3 R30, P6, R32, UR8, RZ ;  /* 0x00000008201e7c10 */ /* 0x000fe4000ffde0ff */
[----:B------:R-:W-:Y:S02]  /*5ae0*/  PRMT R32, RZ, 0x7610, R32 ;  /* 0x00007610ff207816 */ /* 0x000fe40000000020 */
[----:B------:R-:W-:Y:S02]  /*5af0*/  F2FP.SATFINITE.E5M2.F32.PACK_AB_MERGE_C R39, RZ, R36, RZ ;  /* 0x00000024ff27723e */ /* 0x000fe400048060ff */
[----:B------:R-:W-:-:S03]  /*5b00*/  IADD3.X R31, R33, UR9, R37, P6, !PT ;  /* 0x00000009211f7c10 */ /* 0x000fc6000b7fe425 */
[----:B------:R1:W-:Y:S01]  /*5b10*/  @!P4 STG.E.U8 desc[UR18][R24.64+0x1], R39 ;  /* 0x000001271800c986 */ /* 0x0003e2000c101112 */
[----:B------:R-:W-:Y:S05]  /*5b20*/  @P5 BRA `(.L_x_44) ;  /* 0x0000000000045947 */ /* 0x000fea0003800000 */
[----:B------:R3:W5:Y:S02]  /*5b30*/  LDG.E.U8 R32, desc[UR18][R30.64] ;  /* 0x000000121e207981 */ /* 0x000764000c1e1100 */
.L_x_44:
[----:B------:R-:W-:Y:S05]  /*5b40*/  BSYNC B1 ;  /* 0x0000000000017941 */ /* 0x000fea0003800000 */
.L_x_43:
        /* <DEDUP_REMOVED lines=12> */
.L_x_46:
[----:B------:R-:W-:Y:S05]  /*5c10*/  BSYNC B1 ;  /* 0x0000000000017941 */ /* 0x000fea0003800000 */
.L_x_45:
[----:B-----5:R-:W-:Y:S01]  /*5c20*/  LOP3.LUT R32, R32, 0xff, RZ, 0xc0, !PT ;  /* 0x000000ff20207812 */ /* 0x020fe200078ec0ff */
[----:B------:R-:W-:Y:S01]  /*5c30*/  BSSY B1, `(.L_x_47) ;  /* 0x000000b000017945 */ /* 0x000fe20003800000 */
[----:B------:R-:W-:Y:S02]  /*5c40*/  ISETP.LT.OR P5, PT, R35, 0x9, !P1 ;  /* 0x000000092300780c */ /* 0x000fe40004fa1670 */
[----:B------:R-:W-:-:S05]  /*5c50*/  F2FP.F16.E5M2.UNPACK_B R32, R32 ;  /* 0x00000020ff20723e */ /* 0x000fca00020004ff */
[----:B------:R-:W-:-:S05]  /*5c60*/  HADD2.F32 R32, -RZ, R32.H0_H0 ;  /* 0x20000020ff207230 */ /* 0x000fca0000004100 */
[----:B------:R-:W-:-:S04]  /*5c70*/  FMUL R32, R32, UR21 ;  /* 0x0000001520207c20 */ /* 0x000fc80008400000 */
[----:B------:R-:W-:-:S05]  /*5c80*/  FFMA R32, R225, UR20, R32 ;  /* 0x00000014e1207c23 */ /* 0x000fca0008000020 */
[----:B----4-:R-:W-:Y:S02]  /*5c90*/  F2FP.SATFINITE.E5M2.F32.PACK_AB_MERGE_C R33, RZ, R32, RZ ;  /* 0x00000020ff21723e */ /* 0x010fe400048060ff */
[----:B------:R-:W-:-:S03]  /*5ca0*/  PRMT R32, RZ, 0x7610, R32 ;  /* 0x00007610ff207816 */ /* 0x000fc60000000020 */
[----:B------:R4:W-:Y:S01]  /*5cb0*/  @!P4 STG.E.U8 desc[UR18][R26.64+0x1], R33 ;  /* 0x000001211a00c986 */ /* 0x0009e2000c101112 */
[----:B------:R-:W-:Y:S05]  /*5cc0*/  @P5 BRA `(.L_x_48) ;  /* 0x0000000000045947 */ /* 0x000fea0003800000 */
[----:B------:R0:W5:Y:S02]  /*5cd0*/  LDG.E.U8 R32, desc[UR18][R28.64+0x8] ;  /* 0x000008121c207981 */ /* 0x000164000c1e1100 */
.L_x_48:
[----:B------:R-:W-:Y:S05]  /*5ce0*/  BSYNC B1 ;  /* 0x0000000000017941 */ /* 0x000fea0003800000 */
.L_x_47:
[----:B-----5:R-:W-:Y:S01]  /*5cf0*/  LOP3.LUT R32, R32, 0xff, RZ, 0xc0, !PT ;  /* 0x000000ff20207812 */ /* 0x020fe200078ec0ff */
[----:B------:R-:W-:Y:S01]  /*5d00*/  BSSY B1, `(.L_x_49) ;  /* 0x000000b000017945 */ /* 0x000fe20003800000 */
[----:B------:R-:W-:Y:S02]  /*5d10*/  ISETP.LT.OR P4, PT, R35, 0xa, !P1 ;  /* 0x0000000a2300780c */ /* 0x000fe40004f81670 */
[----:B------:R-:W-:-:S05]  /*5d20*/  F2FP.F16.E5M2.UNPACK_B R32, R32 ;  /* 0x00000020ff20723e */ /* 0x000fca00020004ff */
[----:B------:R-:W-:-:S05]  /*5d30*/  HADD2.F32 R32, -RZ, R32.H0_H0 ;  /* 0x20000020ff207230 */ /* 0x000fca0000004100 */
[----:B----4-:R-:W-:Y:S01]  /*5d40*/  FMUL R33, R32, UR21 ;  /* 0x0000001520217c20 */ /* 0x010fe20008400000 */
[----:B------:R-:W-:-:S03]  /*5d50*/  PRMT R32, RZ, 0x7610, R32 ;  /* 0x00007610ff207816 */ /* 0x000fc60000000020 */
[----:B------:R-:W-:-:S05]  /*5d60*/  FFMA R33, R224, UR20, R33 ;  /* 0x00000014e0217c23 */ /* 0x000fca0008000021 */
[----:B------:R-:W-:-:S05]  /*5d70*/  F2FP.SATFINITE.E5M2.F32.PACK_AB_MERGE_C R33, RZ, R33, RZ ;  /* 0x00000021ff21723e */ /* 0x000fca00048060ff */
[----:B------:R4:W-:Y:S01]  /*5d80*/  @!P5 STG.E.U8 desc[UR18][R24.64+0x8], R33 ;  /* 0x000008211800d986 */ /* 0x0009e2000c101112 */
[----:B------:R-:W-:Y:S05]  /*5d90*/  @P4 BRA `(.L_x_50) ;  /* 0x0000000000044947 */ /* 0x000fea0003800000 */
[----:B------:R0:W5:Y:S02]  /*5da0*/  LDG.E.U8 R32, desc[UR18][R28.64+0x9] ;  /* 0x000009121c207981 */ /* 0x000164000c1e1100 */
.L_x_50:
[----:B------:R-:W-:Y:S05]  /*5db0*/  BSYNC B1 ;  /* 0x0000000000017941 */ /* 0x000fea0003800000 */
.L_x_49:
        /* <DEDUP_REMOVED lines=12> */
.L_x_52:
[----:B------:R-:W-:Y:S05]  /*5e80*/  BSYNC B1 ;  /* 0x0000000000017941 */ /* 0x000fea0003800000 */
.L_x_51:
        /* <DEDUP_REMOVED lines=12> */
.L_x_54:
[----:B------:R-:W-:Y:S05]  /*5f50*/  BSYNC B1 ;  /* 0x0000000000017941 */ /* 0x000fea0003800000 */
.L_x_53:
        /* <DEDUP_REMOVED lines=12> */
.L_x_56:
[----:B------:R-:W-:Y:S05]  /*6020*/  BSYNC B1 ;  /* 0x0000000000017941 */ /* 0x000fea0003800000 */
.L_x_55:
        /* <DEDUP_REMOVED lines=12> */
.L_x_58:
[----:B------:R-:W-:Y:S05]  /*60f0*/  BSYNC B1 ;  /* 0x0000000000017941 */ /* 0x000fea0003800000 */
.L_x_57:
        /* <DEDUP_REMOVED lines=12> */
.L_x_60:
[----:B------:R-:W-:Y:S05]  /*61c0*/  BSYNC B1 ;  /* 0x0000000000017941 */ /* 0x000fea0003800000 */
.L_x_59:
        /* <DEDUP_REMOVED lines=12> */
.L_x_62:
[----:B------:R-:W-:Y:S05]  /*6290*/  BSYNC B1 ;  /* 0x0000000000017941 */ /* 0x000fea0003800000 */
.L_x_61:
        /* <DEDUP_REMOVED lines=12> */
.L_x_64:
[----:B------:R-:W-:Y:S05]  /*6360*/  BSYNC B1 ;  /* 0x0000000000017941 */ /* 0x000fea0003800000 */
.L_x_63:
        /* <DEDUP_REMOVED lines=12> */
.L_x_66:
[----:B------:R-:W-:Y:S05]  /*6430*/  BSYNC B1 ;  /* 0x0000000000017941 */ /* 0x000fea0003800000 */
.L_x_65:
        /* <DEDUP_REMOVED lines=12> */
.L_x_68:
[----:B------:R-:W-:Y:S05]  /*6500*/  BSYNC B1 ;  /* 0x0000000000017941 */ /* 0x000fea0003800000 */
.L_x_67:
        /* <DEDUP_REMOVED lines=12> */
.L_x_70:
[----:B------:R-:W-:Y:S05]  /*65d0*/  BSYNC B1 ;  /* 0x0000000000017941 */ /* 0x000fea0003800000 */
.L_x_69:
        /* <DEDUP_REMOVED lines=12> */
.L_x_72:
[----:B------:R-:W-:Y:S05]  /*66a0*/  BSYNC B1 ;  /* 0x0000000000017941 */ /* 0x000fea0003800000 */
.L_x_71:
        /* <DEDUP_REMOVED lines=12> */
.L_x_74:
[----:B------:R-:W-:Y:S05]  /*6770*/  BSYNC B1 ;  /* 0x0000000000017941 */ /* 0x000fea0003800000 */
.L_x_73:
        /* <DEDUP_REMOVED lines=12> */
.L_x_76:
[----:B------:R-:W-:Y:S05]  /*6840*/  BSYNC B1 ;  /* 0x0000000000017941 */ /* 0x000fea0003800000 */
.L_x_75:
        /* <DEDUP_REMOVED lines=12> */
.L_x_78:
[----:B------:R-:W-:Y:S05]  /*6910*/  BSYNC B1 ;  /* 0x0000000000017941 */ /* 0x000fea0003800000 */
.L_x_77:
        /* <DEDUP_REMOVED lines=12> */
.L_x_80:
[----:B------:R-:W-:Y:S05]  /*69e0*/  BSYNC B1 ;  /* 0x0000000000017941 */ /* 0x000fea0003800000 */
.L_x_79:
        /* <DEDUP_REMOVED lines=12> */
.L_x_82:
[----:B------:R-:W-:Y:S05]  /*6ab0*/  BSYNC B1 ;  /* 0x0000000000017941 */ /* 0x000fea0003800000 */
.L_x_81:
        /* <DEDUP_REMOVED lines=12> */
.L_x_84:
[----:B------:R-:W-:Y:S05]  /*6b80*/  BSYNC B1 ;  /* 0x0000000000017941 */ /* 0x000fea0003800000 */
.L_x_83:
        /* <DEDUP_REMOVED lines=12> */
.L_x_86:
[----:B------:R-:W-:Y:S05]  /*6c50*/  BSYNC B1 ;  /* 0x0000000000017941 */ /* 0x000fea0003800000 */
.L_x_85:
        /* <DEDUP_REMOVED lines=12> */
.L_x_88:
[----:B------:R-:W-:Y:S05]  /*6d20*/  BSYNC B1 ;  /* 0x0000000000017941 */ /* 0x000fea0003800000 */
.L_x_87:
        /* <DEDUP_REMOVED lines=12> */
.L_x_90:
[----:B------:R-:W-:Y:S05]  /*6df0*/  BSYNC B1 ;  /* 0x0000000000017941 */ /* 0x000fea0003800000 */
.L_x_89:
        /* <DEDUP_REMOVED lines=12> */
.L_x_92:
[----:B------:R-:W-:Y:S05]  /*6ec0*/  BSYNC B1 ;  /* 0x0000000000017941 */ /* 0x000fea0003800000 */
.L_x_91:
        /* <DEDUP_REMOVED lines=12> */
.L_x_94:
[----:B------:R-:W-:Y:S05]  /*6f90*/  BSYNC B1 ;  /* 0x0000000000017941 */ /* 0x000fea0003800000 */
.L_x_93:
        /* <DEDUP_REMOVED lines=12> */
.L_x_96:
[----:B------:R-:W-:Y:S05]  /*7060*/  BSYNC B1 ;  /* 0x0000000000017941 */ /* 0x000fea0003800000 */
.L_x_95:
        /* <DEDUP_REMOVED lines=12> */
.L_x_98:
[----:B------:R-:W-:Y:S05]  /*7130*/  BSYNC B1 ;  /* 0x0000000000017941 */ /* 0x000fea0003800000 */
.L_x_97:
        /* <DEDUP_REMOVED lines=12> */
.L_x_100:
[----:B------:R-:W-:Y:S05]  /*7200*/  BSYNC B1 ;  /* 0x0000000000017941 */ /* 0x000fea0003800000 */
.L_x_99:
        /* <DEDUP_REMOVED lines=12> */
.L_x_102:
[----:B------:R-:W-:Y:S05]  /*72d0*/  BSYNC B1 ;  /* 0x0000000000017941 */ /* 0x000fea0003800000 */
.L_x_101:
        /* <DEDUP_REMOVED lines=12> */
.L_x_104:
[----:B------:R-:W-:Y:S05]  /*73a0*/  BSYNC B1 ;  /* 0x0000000000017941 */ /* 0x000fea0003800000 */
.L_x_103:
        /* <DEDUP_REMOVED lines=12> */
.L_x_106:
[----:B------:R-:W-:Y:S05]  /*7470*/  BSYNC B1 ;  /* 0x0000000000017941 */ /* 0x000fea0003800000 */
.L_x_105:
        /* <DEDUP_REMOVED lines=12> */
.L_x_108:
[----:B------:R-:W-:Y:S05]  /*7540*/  BSYNC B1 ;  /* 0x0000000000017941 */ /* 0x000fea0003800000 */
.L_x_107:
        /* <DEDUP_REMOVED lines=12> */
.L_x_110:
[----:B------:R-:W-:Y:S05]  /*7610*/  BSYNC B1 ;  /* 0x0000000000017941 */ /* 0x000fea0003800000 */
.L_x_109:
        /* <DEDUP_REMOVED lines=12> */
.L_x_112:
[----:B------:R-:W-:Y:S05]  /*76e0*/  BSYNC B1 ;  /* 0x0000000000017941 */ /* 0x000fea0003800000 */
.L_x_111:
        /* <DEDUP_REMOVED lines=12> */
.L_x_114:
[----:B------:R-:W-:Y:S05]  /*77b0*/  BSYNC B1 ;  /* 0x0000000000017941 */ /* 0x000fea0003800000 */
.L_x_113:
        /* <DEDUP_REMOVED lines=12> */
.L_x_116:
[----:B------:R-:W-:Y:S05]  /*7880*/  BSYNC B1 ;  /* 0x0000000000017941 */ /* 0x000fea0003800000 */
.L_x_115:
        /* <DEDUP_REMOVED lines=12> */
.L_x_118:
[----:B------:R-:W-:Y:S05]  /*7950*/  BSYNC B1 ;  /* 0x0000000000017941 */ /* 0x000fea0003800000 */
.L_x_117:
        /* <DEDUP_REMOVED lines=12> */
.L_x_120:
[----:B------:R-:W-:Y:S05]  /*7a20*/  BSYNC B1 ;  /* 0x0000000000017941 */ /* 0x000fea0003800000 */
.L_x_119:
        /* <DEDUP_REMOVED lines=12> */
.L_x_122:
[----:B------:R-:W-:Y:S05]  /*7af0*/  BSYNC B1 ;  /* 0x0000000000017941 */ /* 0x000fea0003800000 */
.L_x_121:
        /* <DEDUP_REMOVED lines=12> */
.L_x_124:
[----:B------:R-:W-:Y:S05]  /*7bc0*/  BSYNC B1 ;  /* 0x0000000000017941 */ /* 0x000fea0003800000 */
.L_x_123:
        /* <DEDUP_REMOVED lines=12> */
.L_x_126:
[----:B------:R-:W-:Y:S05]  /*7c90*/  BSYNC B1 ;  /* 0x0000000000017941 */ /* 0x000fea0003800000 */
.L_x_125:
        /* <DEDUP_REMOVED lines=12> */
.L_x_128:
[----:B------:R-:W-:Y:S05]  /*7d60*/  BSYNC B1 ;  /* 0x0000000000017941 */ /* 0x000fea0003800000 */
.L_x_127:
        /* <DEDUP_REMOVED lines=12> */
.L_x_130:
[----:B------:R-:W-:Y:S05]  /*7e30*/  BSYNC B1 ;  /* 0x0000000000017941 */ /* 0x000fea0003800000 */
.L_x_129:
        /* <DEDUP_REMOVED lines=12> */
.L_x_132:
[----:B------:R-:W-:Y:S05]  /*7f00*/  BSYNC B1 ;  /* 0x0000000000017941 */ /* 0x000fea0003800000 */
.L_x_131:
        /* <DEDUP_REMOVED lines=12> */
.L_x_134:
[----:B------:R-:W-:Y:S05]  /*7fd0*/  BSYNC B1 ;  /* 0x0000000000017941 */ /* 0x000fea0003800000 */
.L_x_133:
        /* <DEDUP_REMOVED lines=12> */
.L_x_136:
[----:B------:R-:W-:Y:S05]  /*80a0*/  BSYNC B1 ;  /* 0x0000000000017941 */ /* 0x000fea0003800000 */
.L_x_135:
        /* <DEDUP_REMOVED lines=12> */
.L_x_138:
[----:B------:R-:W-:Y:S05]  /*8170*/  BSYNC B1 ;  /* 0x0000000000017941 */ /* 0x000fea0003800000 */
.L_x_137:
        /* <DEDUP_REMOVED lines=12> */
.L_x_140:
[----:B------:R-:W-:Y:S05]  /*8240*/  BSYNC B1 ;  /* 0x0000000000017941 */ /* 0x000fea0003800000 */
.L_x_139:
        /* <DEDUP_REMOVED lines=12> */
.L_x_142:
[----:B------:R-:W-:Y:S05]  /*8310*/  BSYNC B1 ;  /* 0x0000000000017941 */ /* 0x000fea0003800000 */
.L_x_141:
        /* <DEDUP_REMOVED lines=12> */
.L_x_144:
[----:B------:R-:W-:Y:S05]  /*83e0*/  BSYNC B1 ;  /* 0x0000000000017941 */ /* 0x000fea0003800000 */
.L_x_143:
        /* <DEDUP_REMOVED lines=12> */
.L_x_146:
[----:B------:R-:W-:Y:S05]  /*84b0*/  BSYNC B1 ;  /* 0x0000000000017941 */ /* 0x000fea0003800000 */
.L_x_145:
        /* <DEDUP_REMOVED lines=12> */
.L_x_148:
[----:B------:R-:W-:Y:S05]  /*8580*/  BSYNC B1 ;  /* 0x0000000000017941 */ /* 0x000fea0003800000 */
.L_x_147:
        /* <DEDUP_REMOVED lines=12> */
.L_x_150:
[----:B------:R-:W-:Y:S05]  /*8650*/  BSYNC B1 ;  /* 0x0000000000017941 */ /* 0x000fea0003800000 */
.L_x_149:
        /* <DEDUP_REMOVED lines=12> */
.L_x_152:
[----:B------:R-:W-:Y:S05]  /*8720*/  BSYNC B1 ;  /* 0x0000000000017941 */ /* 0x000fea0003800000 */
.L_x_151:
        /* <DEDUP_REMOVED lines=12> */
.L_x_154:
[----:B------:R-:W-:Y:S05]  /*87f0*/  BSYNC B1 ;  /* 0x0000000000017941 */ /* 0x000fea0003800000 */
.L_x_153:
        /* <DEDUP_REMOVED lines=12> */
.L_x_156:
[----:B------:R-:W-:Y:S05]  /*88c0*/  BSYNC B1 ;  /* 0x0000000000017941 */ /* 0x000fea0003800000 */
.L_x_155:
        /* <DEDUP_REMOVED lines=12> */
.L_x_158:
[----:B------:R-:W-:Y:S05]  /*8990*/  BSYNC B1 ;  /* 0x0000000000017941 */ /* 0x000fea0003800000 */
.L_x_157:
        /* <DEDUP_REMOVED lines=12> */
.L_x_160:
[----:B------:R-:W-:Y:S05]  /*8a60*/  BSYNC B1 ;  /* 0x0000000000017941 */ /* 0x000fea0003800000 */
.L_x_159:
        /* <DEDUP_REMOVED lines=12> */
.L_x_162:
[----:B------:R-:W-:Y:S05]  /*8b30*/  BSYNC B1 ;  /* 0x0000000000017941 */ /* 0x000fea0003800000 */
.L_x_161:
        /* <DEDUP_REMOVED lines=12> */
.L_x_164:
[----:B------:R-:W-:Y:S05]  /*8c00*/  BSYNC B1 ;  /* 0x0000000000017941 */ /* 0x000fea0003800000 */
.L_x_163:
        /* <DEDUP_REMOVED lines=12> */
.L_x_166:
[----:B------:R-:W-:Y:S05]  /*8cd0*/  BSYNC B1 ;  /* 0x0000000000017941 */ /* 0x000fea0003800000 */
.L_x_165:
        /* <DEDUP_REMOVED lines=12> */
.L_x_168:
[----:B------:R-:W-:Y:S05]  /*8da0*/  BSYNC B1 ;  /* 0x0000000000017941 */ /* 0x000fea0003800000 */
.L_x_167:
        /* <DEDUP_REMOVED lines=12> */
.L_x_170:
[----:B------:R-:W-:Y:S05]  /*8e70*/  BSYNC B1 ;  /* 0x0000000000017941 */ /* 0x000fea0003800000 */
.L_x_169:
        /* <DEDUP_REMOVED lines=12> */
.L_x_172:
[----:B------:R-:W-:Y:S05]  /*8f40*/  BSYNC B1 ;  /* 0x0000000000017941 */ /* 0x000fea0003800000 */
.L_x_171:
        /* <DEDUP_REMOVED lines=12> */
.L_x_174:
[----:B------:R-:W-:Y:S05]  /*9010*/  BSYNC B1 ;  /* 0x0000000000017941 */ /* 0x000fea0003800000 */
.L_x_173:
        /* <DEDUP_REMOVED lines=12> */
.L_x_176:
[----:B------:R-:W-:Y:S05]  /*90e0*/  BSYNC B1 ;  /* 0x0000000000017941 */ /* 0x000fea0003800000 */
.L_x_175:
        /* <DEDUP_REMOVED lines=12> */
.L_x_178:
[----:B------:R-:W-:Y:S05]  /*91b0*/  BSYNC B1 ;  /* 0x0000000000017941 */ /* 0x000fea0003800000 */
.L_x_177:
        /* <DEDUP_REMOVED lines=12> */
.L_x_180:
[----:B------:R-:W-:Y:S05]  /*9280*/  BSYNC B1 ;  /* 0x0000000000017941 */ /* 0x000fea0003800000 */
.L_x_179:
        /* <DEDUP_REMOVED lines=12> */
.L_x_182:
[----:B------:R-:W-:Y:S05]  /*9350*/  BSYNC B1 ;  /* 0x0000000000017941 */ /* 0x000fea0003800000 */
.L_x_181:
        /* <DEDUP_REMOVED lines=12> */
.L_x_184:
[----:B------:R-:W-:Y:S05]  /*9420*/  BSYNC B1 ;  /* 0x0000000000017941 */ /* 0x000fea0003800000 */
.L_x_183:
        /* <DEDUP_REMOVED lines=12> */
.L_x_186:
[----:B------:R-:W-:Y:S05]  /*94f0*/  BSYNC B1 ;  /* 0x0000000000017941 */ /* 0x000fea0003800000 */
.L_x_185:
        /* <DEDUP_REMOVED lines=12> */
.L_x_188:
[----:B------:R-:W-:Y:S05]  /*95c0*/  BSYNC B1 ;  /* 0x0000000000017941 */ /* 0x000fea0003800000 */
.L_x_187:
        /* <DEDUP_REMOVED lines=12> */
.L_x_190:
[----:B------:R-:W-:Y:S05]  /*9690*/  BSYNC B1 ;  /* 0x0000000000017941 */ /* 0x000fea0003800000 */
.L_x_189:
        /* <DEDUP_REMOVED lines=12> */
.L_x_192:
[----:B------:R-:W-:Y:S05]  /*9760*/  BSYNC B1 ;  /* 0x0000000000017941 */ /* 0x000fea0003800000 */
.L_x_191:
        /* <DEDUP_REMOVED lines=12> */
.L_x_194:
[----:B------:R-:W-:Y:S05]  /*9830*/  BSYNC B1 ;  /* 0x0000000000017941 */ /* 0x000fea0003800000 */
.L_x_193:
[----:B-----5:R-:W-:Y:S01]  /*9840*/  LOP3.LUT R32, R32, 0xff, RZ, 0xc0, !PT ;  /* 0x000000ff20207812 */ /* 0x020fe200078ec0ff */
[----:B------:R-:W-:Y:S01]  /*9850*/  BSSY B1, `(.L_x_195) ;  /* 0x000000b000017945 */ /* 0x000fe20003800000 */
[----:B------:R-:W-:Y:S02]  /*9860*/  ISETP.LT.OR P5, PT, R35, 0x99, !P2 ;  /* 0x000000992300780c */ /* 0x000fe400057a1670 */
[----:B------:R-:W-:-:S05]  /*9870*/  F2FP.F16.E5M2.UNPACK_B R32, R32 ;  /* 0x00000020ff20723e */ /* 0x000fca00020004ff */
[----:B------:R-:W-:-:S05]  /*9880*/  HADD2.F32 R32, -RZ, R32.H0_H0 ;  /* 0x20000020ff207230 */ /* 0x000fca0000004100 */
[----:B------:R-:W-:-:S04]  /*9890*/  FMUL R32, R32, UR21 ;  /* 0x0000001520207c20 */ /* 0x000fc80008400000 */
[----:B------:R-:W-:Y:S01]  /*98a0*/  FFMA R32, R23, UR20, R32 ;  /* 0x0000001417207c23 */ /* 0x000fe20008000020 */
[----:B------:R-:W-:-:S04]  /*98b0*/  PRMT R23, RZ, 0x7610, R23 ;  /* 0x00007610ff177816 */ /* 0x000fc80000000017 */
[----:B----4-:R-:W-:-:S05]  /*98c0*/  F2FP.SATFINITE.E5M2.F32.PACK_AB_MERGE_C R33, RZ, R32, RZ ;  /* 0x00000020ff21723e */ /* 0x010fca00048060ff */
[----:B------:R4:W-:Y:S01]  /*98d0*/  @!P4 STG.E.U8 desc[UR18][R24.64+0x99], R33 ;  /* 0x000099211800c986 */ /* 0x0009e2000c101112 */
[----:B------:R-:W-:Y:S05]  /*98e0*/  @P5 BRA `(.L_x_196) ;  /* 0x0000000000045947 */ /* 0x000fea0003800000 */
[----:B------:R0:W5:Y:S02]  /*98f0*/  LDG.E.U8 R23, desc[UR18][R30.64+0x98] ;  /* 0x000098121e177981 */ /* 0x000164000c1e1100 */
.L_x_196:
[----:B------:R-:W-:Y:S05]  /*9900*/  BSYNC B1 ;  /* 0x0000000000017941 */ /* 0x000fea0003800000 */
.L_x_195:
        /* <DEDUP_REMOVED lines=8> */
[----:B------:R-:W-:-:S05]  /*9990*/  F2FP.SATFINITE.E5M2.F32.PACK_AB_MERGE_C R23, RZ, R23, RZ ;  /* 0x00000017ff17723e */ /* 0x000fca00048060ff */
[----:B------:R0:W-:Y:S01]  /*99a0*/  @!P5 STG.E.U8 desc[UR18][R26.64+0x98], R23 ;  /* 0x000098171a00d986 */ /* 0x0001e2000c101112 */
[----:B------:R-:W-:Y:S05]  /*99b0*/  @P4 BRA `(.L_x_198) ;  /* 0x0000000000044947 */ /* 0x000fea0003800000 */
[----:B------:R0:W5:Y:S02]  /*99c0*/  LDG.E.U8 R22, desc[UR18][R30.64+0x99] ;  /* 0x000099121e167981 */ /* 0x000164000c1e1100 */
.L_x_198:
[----:B------:R-:W-:Y:S05]  /*99d0*/  BSYNC B1 ;  /* 0x0000000000017941 */ /* 0x000fea0003800000 */
.L_x_197:
        /* <DEDUP_REMOVED lines=8> */
[----:B0-----:R-:W-:-:S05]  /*9a60*/  F2FP.SATFINITE.E5M2.F32.PACK_AB_MERGE_C R23, RZ, R22, RZ ;  /* 0x00000016ff17723e */ /* 0x001fca00048060ff */
[----:B------:R0:W-:Y:S01]  /*9a70*/  @!P4 STG.E.U8 desc[UR18][R26.64+0x99], R23 ;  /* 0x000099171a00c986 */ /* 0x0001e2000c101112 */
[----:B------:R-:W-:Y:S05]  /*9a80*/  @P5 BRA `(.L_x_200) ;  /* 0x0000000000045947 */ /* 0x000fea0003800000 */
[----:B------:R0:W5:Y:S02]  /*9a90*/  LDG.E.U8 R21, desc[UR18][R28.64+0xa0] ;  /* 0x0000a0121c157981 */ /* 0x000164000c1e1100 */
.L_x_200:
[----:B------:R-:W-:Y:S05]  /*9aa0*/  BSYNC B1 ;  /* 0x0000000000017941 */ /* 0x000fea0003800000 */
.L_x_199:
        /* <DEDUP_REMOVED lines=12> */
.L_x_202:
[----:B------:R-:W-:Y:S05]  /*9b70*/  BSYNC B1 ;  /* 0x0000000000017941 */ /* 0x000fea0003800000 */
.L_x_201:
        /* <DEDUP_REMOVED lines=12> */
.L_x_204:
[----:B------:R-:W-:Y:S05]  /*9c40*/  BSYNC B1 ;  /* 0x0000000000017941 */ /* 0x000fea0003800000 */
.L_x_203:
        /* <DEDUP_REMOVED lines=12> */
.L_x_206:
[----:B------:R-:W-:Y:S05]  /*9d10*/  BSYNC B1 ;  /* 0x0000000000017941 */ /* 0x000fea0003800000 */
.L_x_205:
        /* <DEDUP_REMOVED lines=12> */
.L_x_208:
[----:B------:R-:W-:Y:S05]  /*9de0*/  BSYNC B1 ;  /* 0x0000000000017941 */ /* 0x000fea0003800000 */
.L_x_207:
        /* <DEDUP_REMOVED lines=12> */
.L_x_210:
[----:B------:R-:W-:Y:S05]  /*9eb0*/  BSYNC B1 ;  /* 0x0000000000017941 */ /* 0x000fea0003800000 */
.L_x_209:
        /* <DEDUP_REMOVED lines=12> */
.L_x_212:
[----:B------:R-:W-:Y:S05]  /*9f80*/  BSYNC B1 ;  /* 0x0000000000017941 */ /* 0x000fea0003800000 */
.L_x_211:
        /* <DEDUP_REMOVED lines=12> */
.L_x_214:
[----:B------:R-:W-:Y:S05]  /*a050*/  BSYNC B1 ;  /* 0x0000000000017941 */ /* 0x000fea0003800000 */
.L_x_213:
        /* <DEDUP_REMOVED lines=12> */
.L_x_216:
[----:B------:R-:W-:Y:S05]  /*a120*/  BSYNC B1 ;  /* 0x0000000000017941 */ /* 0x000fea0003800000 */
.L_x_215:
        /* <DEDUP_REMOVED lines=12> */
.L_x_218:
[----:B------:R-:W-:Y:S05]  /*a1f0*/  BSYNC B1 ;  /* 0x0000000000017941 */ /* 0x000fea0003800000 */
.L_x_217:
        /* <DEDUP_REMOVED lines=12> */
.L_x_220:
[----:B------:R-:W-:Y:S05]  /*a2c0*/  BSYNC B1 ;  /* 0x0000000000017941 */ /* 0x000fea0003800000 */
.L_x_219:
        /* <DEDUP_REMOVED lines=12> */
.L_x_222:
[----:B------:R-:W-:Y:S05]  /*a390*/  BSYNC B1 ;  /* 0x0000000000017941 */ /* 0x000fea0003800000 */
.L_x_221:
        /* <DEDUP_REMOVED lines=12> */
.L_x_224:
[----:B------:R-:W-:Y:S05]  /*a460*/  BSYNC B1 ;  /* 0x0000000000017941 */ /* 0x000fea0003800000 */
.L_x_223:
        /* <DEDUP_REMOVED lines=12> */
.L_x_226:
[----:B------:R-:W-:Y:S05]  /*a530*/  BSYNC B1 ;  /* 0x0000000000017941 */ /* 0x000fea0003800000 */
.L_x_225:
        /* <DEDUP_REMOVED lines=12> */
.L_x_228:
[----:B------:R-:W-:Y:S05]  /*a600*/  BSYNC B1 ;  /* 0x0000000000017941 */ /* 0x000fea0003800000 */
.L_x_227:
        /* <DEDUP_REMOVED lines=12> */
.L_x_230:
[----:B------:R-:W-:Y:S05]  /*a6d0*/  BSYNC B1 ;  /* 0x0000000000017941 */ /* 0x000fea0003800000 */
.L_x_229:
        /* <DEDUP_REMOVED lines=12> */
.L_x_232:
[----:B------:R-:W-:Y:S05]  /*a7a0*/  BSYNC B1 ;  /* 0x0000000000017941 */ /* 0x000fea0003800000 */
.L_x_231:
        /* <DEDUP_REMOVED lines=12> */
.L_x_234:
[----:B------:R-:W-:Y:S05]  /*a870*/  BSYNC B1 ;  /* 0x0000000000017941 */ /* 0x000fea0003800000 */
.L_x_233:
        /* <DEDUP_REMOVED lines=12> */
.L_x_236:
[----:B------:R-:W-:Y:S05]  /*a940*/  BSYNC B1 ;  /* 0x0000000000017941 */ /* 0x000fea0003800000 */
.L_x_235:
        /* <DEDUP_REMOVED lines=12> */
.L_x_238:
[----:B------:R-:W-:Y:S05]  /*aa10*/  BSYNC B1 ;  /* 0x0000000000017941 */ /* 0x000fea0003800000 */
.L_x_237:
[----:B-----5:R-:W-:Y:S01]  /*aa20*/  LOP3.LUT R2, R2, 0xff, RZ, 0xc0, !PT ;  /* 0x000000ff02027812 */ /* 0x020fe200078ec0ff */
[----:B------:R-:W-:Y:S01]  /*aa30*/  BSSY B1, `(.L_x_239) ;  /* 0x000000b000017945 */ /* 0x000fe20003800000 */
[----:B------:R-:W-:Y:S02]  /*aa40*/  ISETP.LT.OR P5, PT, R35, 0xc9, !P1 ;  /* 0x000000c92300780c */ /* 0x000fe40004fa1670 */
[----:B------:R-:W-:-:S05]  /*aa50*/  F2FP.F16.E5M2.UNPACK_B R2, R2 ;  /* 0x00000002ff02723e */ /* 0x000fca00020004ff */
[----:B------:R-:W-:-:S05]  /*aa60*/  HADD2.F32 R2, -RZ, R2.H0_H0 ;  /* 0x20000002ff027230 */ /* 0x000fca0000004100 */
[----:B0-----:R-:W-:-:S04]  /*aa70*/  FMUL R3, R2, UR21 ;  /* 0x0000001502037c20 */ /* 0x001fc80008400000 */
[----:B------:R-:W-:Y:S01]  /*aa80*/  FFMA R3, R0, UR20, R3 ;  /* 0x0000001400037c23 */ /* 0x000fe20008000003 */
[----:B------:R-:W-:-:S04]  /*aa90*/  PRMT R0, RZ, 0x7610, R0 ;  /* 0x00007610ff007816 */ /* 0x000fc80000000000 */
[----:B------:R-:W-:-:S05]  /*aaa0*/  F2FP.SATFINITE.E5M2.F32.PACK_AB_MERGE_C R3, RZ, R3, RZ ;  /* 0x00000003ff03723e */ /* 0x000fca00048060ff */
[----:B------:R0:W-:Y:S01]  /*aab0*/  @!P4 STG.E.U8 desc[UR18][R26.64+0xc1], R3 ;  /* 0x0000c1031a00c986 */ /* 0x0001e2000c101112 */
[----:B------:R-:W-:Y:S05]  /*aac0*/  @P5 BRA `(.L_x_240) ;  /* 0x0000000000045947 */ /* 0x000fea0003800000 */
[----:B------:R0:W5:Y:S02]  /*aad0*/  LDG.E.U8 R0, desc[UR18][R28.64+0xc8] ;  /* 0x0000c8121c007981 */ /* 0x000164000c1e1100 */
.L_x_240:
[----:B------:R-:W-:Y:S05]  /*aae0*/  BSYNC B1 ;  /* 0x0000000000017941 */ /* 0x000fea0003800000 */
.L_x_239:
[----:B------:R-:W2:Y:S01]  /*aaf0*/  LDL.LU R2, [R1] ;  /* 0x0000000001027983 */ /* 0x000ea20000300800 */
[----:B-----5:R-:W-:Y:S01]  /*ab00*/  LOP3.LUT R0, R0, 0xff, RZ, 0xc0, !PT ;  /* 0x000000ff00007812 */ /* 0x020fe200078ec0ff */
[----:B------:R-:W-:Y:S01]  /*ab10*/  BSSY B1, `(.L_x_241) ;  /* 0x000000b000017945 */ /* 0x000fe20003800000 */
[----:B------:R-:W-:Y:S02]  /*ab20*/  ISETP.LT.OR P4, PT, R35, 0xca, !P1 ;  /* 0x000000ca2300780c */ /* 0x000fe40004f81670 */
[----:B------:R-:W-:-:S05]  /*ab30*/  F2FP.F16.E5M2.UNPACK_B R0, R0 ;  /* 0x00000000ff00723e */ /* 0x000fca00020004ff */
[----:B------:R-:W-:-:S05]  /*ab40*/  HADD2.F32 R0, -RZ, R0.H0_H0 ;  /* 0x20000000ff007230 */ /* 0x000fca0000004100 */
[----:B------:R-:W-:-:S04]  /*ab50*/  FMUL R0, R0, UR21 ;  /* 0x0000001500007c20 */ /* 0x000fc80008400000 */
[----:B--2---:R-:W-:-:S05]  /*ab60*/  FFMA R0, R2, UR20, R0 ;  /* 0x0000001402007c23 */ /* 0x004fca0008000000 */
[----:B0-----:R-:W-:Y:S02]  /*ab70*/  F2FP.SATFINITE.E5M2.F32.PACK_AB_MERGE_C R3, RZ, R0, RZ ;  /* 0x00000000ff03723e */ /* 0x001fe400048060ff */
[----:B------:R-:W-:-:S03]  /*ab80*/  PRMT R0, RZ, 0x7610, R0 ;  /* 0x00007610ff007816 */ /* 0x000fc60000000000 */
[----:B------:R0:W-:Y:S01]  /*ab90*/  @!P5 STG.E.U8 desc[UR18][R24.64+0xc8], R3 ;  /* 0x0000c8031800d986 */ /* 0x0001e2000c101112 */
[----:B------:R-:W-:Y:S05]  /*aba0*/  @P4 BRA `(.L_x_242) ;  /* 0x0000000000044947 */ /* 0x000fea0003800000 */
[----:B------:R2:W5:Y:S02]  /*abb0*/  LDG.E.U8 R0, desc[UR18][R28.64+0xc9] ;  /* 0x0000c9121c007981 */ /* 0x000564000c1e1100 */
.L_x_242:
[----:B------:R-:W-:Y:S05]  /*abc0*/  BSYNC B1 ;  /* 0x0000000000017941 */ /* 0x000fea0003800000 */
.L_x_241:
[----:B------:R-:W3:Y:S01]  /*abd0*/  LDL.LU R2, [R1+0x4] ;  /* 0x0000040001027983 */ /* 0x000ee20000300800 */
[----:B-----5:R-:W-:Y:S01]  /*abe0*/  LOP3.LUT R0, R0, 0xff, RZ, 0xc0, !PT ;  /* 0x000000ff00007812 */ /* 0x020fe200078ec0ff */
[----:B------:R-:W-:Y:S01]  /*abf0*/  BSSY B1, `(.L_x_243) ;  /* 0x000000b000017945 */ /* 0x000fe20003800000 */
[----:B------:R-:W-:Y:S02]  /*ac00*/  ISETP.LT.OR P5, PT, R35, 0xc9, !P2 ;  /* 0x000000c92300780c */ /* 0x000fe400057a1670 */
[----:B------:R-:W-:-:S05]  /*ac10*/  F2FP.F16.E5M2.UNPACK_B R0, R0 ;  /* 0x00000000ff00723e */ /* 0x000fca00020004ff */
[----:B------:R-:W-:-:S05]  /*ac20*/  HADD2.F32 R0, -RZ, R0.H0_H0 ;  /* 0x20000000ff007230 */ /* 0x000fca0000004100 */
[----:B------:R-:W-:-:S04]  /*ac30*/  FMUL R0, R0, UR21 ;  /* 0x0000001500007c20 */ /* 0x000fc80008400000 */
[----:B---3--:R-:W-:-:S05]  /*ac40*/  FFMA R0, R2, UR20, R0 ;  /* 0x0000001402007c23 */ /* 0x008fca0008000000 */
[----:B0-----:R-:W-:Y:S02]  /*ac50*/  F2FP.SATFINITE.E5M2.F32.PACK_AB_MERGE_C R3, RZ, R0, RZ ;  /* 0x00000000ff03723e */ /* 0x001fe400048060ff */
[----:B------:R-:W-:-:S03]  /*ac60*/  PRMT R0, RZ, 0x7610, R0 ;  /* 0x00007610ff007816 */ /* 0x000fc60000000000 */
[----:B------:R0:W-:Y:S01]  /*ac70*/  @!P4 STG.E.U8 desc[UR18][R24.64+0xc9], R3 ;  /* 0x0000c9031800c986 */ /* 0x0001e2000c101112 */
[----:B------:R-:W-:Y:S05]  /*ac80*/  @P5 BRA `(.L_x_244) ;  /* 0x0000000000045947 */ /* 0x000fea0003800000 */
[----:B------:R3:W5:Y:S02]  /*ac90*/  LDG.E.U8 R0, desc[UR18][R30.64+0xc8] ;  /* 0x0000c8121e007981 */ /* 0x000764000c1e1100 */
.L_x_244:
[----:B------:R-:W-:Y:S05]  /*aca0*/  BSYNC B1 ;  /* 0x0000000000017941 */ /* 0x000fea0003800000 */
.L_x_243:
[----:B------:R-:W2:Y:S01]  /*acb0*/  LDL.LU R2, [R1+0x8] ;  /* 0x0000080001027983 */ /* 0x000ea20000300800 */
        /* <DEDUP_REMOVED lines=12> */
.L_x_246:
[----:B------:R-:W-:Y:S05]  /*ad80*/  BSYNC B1 ;  /* 0x0000000000017941 */ /* 0x000fea0003800000 */
.L_x_245:
        /* <DEDUP_REMOVED lines=13> */
.L_x_248:
[----:B------:R-:W-:Y:S05]  /*ae60*/  BSYNC B1 ;  /* 0x0000000000017941 */ /* 0x000fea0003800000 */
.L_x_247:
        /* <DEDUP_REMOVED lines=13> */
.L_x_250:
[----:B------:R-:W-:Y:S05]  /*af40*/  BSYNC B1 ;  /* 0x0000000000017941 */ /* 0x000fea0003800000 */
.L_x_249:
        /* <DEDUP_REMOVED lines=13> */
.L_x_252:
[----:B------:R-:W-:Y:S05]  /*b020*/  BSYNC B1 ;  /* 0x0000000000017941 */ /* 0x000fea0003800000 */
.L_x_251:
        /* <DEDUP_REMOVED lines=13> */
.L_x_254:
[----:B------:R-:W-:Y:S05]  /*b100*/  BSYNC B1 ;  /* 0x0000000000017941 */ /* 0x000fea0003800000 */
.L_x_253:
        /* <DEDUP_REMOVED lines=13> */
.L_x_256:
[----:B------:R-:W-:Y:S05]  /*b1e0*/  BSYNC B1 ;  /* 0x0000000000017941 */ /* 0x000fea0003800000 */
.L_x_255:
        /* <DEDUP_REMOVED lines=13> */
.L_x_258:
[----:B------:R-:W-:Y:S05]  /*b2c0*/  BSYNC B1 ;  /* 0x0000000000017941 */ /* 0x000fea0003800000 */
.L_x_257:
        /* <DEDUP_REMOVED lines=13> */
.L_x_260:
[----:B------:R-:W-:Y:S05]  /*b3a0*/  BSYNC B1 ;  /* 0x0000000000017941 */ /* 0x000fea0003800000 */
.L_x_259:
        /* <DEDUP_REMOVED lines=13> */
.L_x_262:
[----:B------:R-:W-:Y:S05]  /*b480*/  BSYNC B1 ;  /* 0x0000000000017941 */ /* 0x000fea0003800000 */
.L_x_261:
        /* <DEDUP_REMOVED lines=13> */
.L_x_264:
[----:B------:R-:W-:Y:S05]  /*b560*/  BSYNC B1 ;  /* 0x0000000000017941 */ /* 0x000fea0003800000 */
.L_x_263:
        /* <DEDUP_REMOVED lines=13> */
.L_x_266:
[----:B------:R-:W-:Y:S05]  /*b640*/  BSYNC B1 ;  /* 0x0000000000017941 */ /* 0x000fea0003800000 */
.L_x_265:
        /* <DEDUP_REMOVED lines=13> */
.L_x_268:
[----:B------:R-:W-:Y:S05]  /*b720*/  BSYNC B1 ;  /* 0x0000000000017941 */ /* 0x000fea0003800000 */
.L_x_267:
        /* <DEDUP_REMOVED lines=13> */
.L_x_270:
[----:B------:R-:W-:Y:S05]  /*b800*/  BSYNC B1 ;  /* 0x0000000000017941 */ /* 0x000fea0003800000 */
.L_x_269:
        /* <DEDUP_REMOVED lines=13> */
.L_x_272:
[----:B------:R-:W-:Y:S05]  /*b8e0*/  BSYNC B1 ;  /* 0x0000000000017941 */ /* 0x000fea0003800000 */
.L_x_271:
        /* <DEDUP_REMOVED lines=13> */
.L_x_274:
[----:B------:R-:W-:Y:S05]  /*b9c0*/  BSYNC B1 ;  /* 0x0000000000017941 */ /* 0x000fea0003800000 */
.L_x_273:
        /* <DEDUP_REMOVED lines=13> */
.L_x_276:
[----:B------:R-:W-:Y:S05]  /*baa0*/  BSYNC B1 ;  /* 0x0000000000017941 */ /* 0x000fea0003800000 */
.L_x_275:
        /* <DEDUP_REMOVED lines=13> */
.L_x_278:
[----:B------:R-:W-:Y:S05]  /*bb80*/  BSYNC B1 ;  /* 0x0000000000017941 */ /* 0x000fea0003800000 */
.L_x_277:
        /* <DEDUP_REMOVED lines=13> */
.L_x_280:
[----:B------:R-:W-:Y:S05]  /*bc60*/  BSYNC B1 ;  /* 0x0000000000017941 */ /* 0x000fea0003800000 */
.L_x_279:
        /* <DEDUP_REMOVED lines=13> */
.L_x_282:
[----:B------:R-:W-:Y:S05]  /*bd40*/  BSYNC B1 ;  /* 0x0000000000017941 */ /* 0x000fea0003800000 */
.L_x_281:
        /* <DEDUP_REMOVED lines=13> */
.L_x_284:
[----:B------:R-:W-:Y:S05]  /*be20*/  BSYNC B1 ;  /* 0x0000000000017941 */ /* 0x000fea0003800000 */
.L_x_283:
        /* <DEDUP_REMOVED lines=13> */
.L_x_286:
[----:B------:R-:W-:Y:S05]  /*bf00*/  BSYNC B1 ;  /* 0x0000000000017941 */ /* 0x000fea0003800000 */
.L_x_285:
        /* <DEDUP_REMOVED lines=13> */
.L_x_288:
[----:B------:R-:W-:Y:S05]  /*bfe0*/  BSYNC B1 ;  /* 0x0000000000017941 */ /* 0x000fea0003800000 */
.L_x_287:
        /* <DEDUP_REMOVED lines=13> */
.L_x_290:
[----:B------:R-:W-:Y:S05]  /*c0c0*/  BSYNC B1 ;  /* 0x0000000000017941 */ /* 0x000fea0003800000 */
.L_x_289:
        /* <DEDUP_REMOVED lines=13> */
.L_x_292:
[----:B------:R-:W-:Y:S05]  /*c1a0*/  BSYNC B1 ;  /* 0x0000000000017941 */ /* 0x000fea0003800000 */
.L_x_291:
        /* <DEDUP_REMOVED lines=13> */
.L_x_294:
[----:B------:R-:W-:Y:S05]  /*c280*/  BSYNC B1 ;  /* 0x0000000000017941 */ /* 0x000fea0003800000 */
.L_x_293:
[----:B------:R-:W-:Y:S05]  /*c290*/  @P2 BRA `(.L_x_295) ;  /* 0x00000020009c2947 */ /* 0x000fea0003800000 */
[----:B------:R-:W2:Y:S01]  /*c2a0*/  LDL.LU R2, [R1+0x6c] ;  /* 0x00006c0001027983 */ /* 0x000ea20000300800 */
[----:B-----5:R-:W-:-:S04]  /*c2b0*/  LOP3.LUT R0, R0, 0xff, RZ, 0xc0, !PT ;  /* 0x000000ff00007812 */ /* 0x020fc800078ec0ff */
[----:B------:R-:W-:-:S05]  /*c2c0*/  F2FP.F16.E5M2.UNPACK_B R0, R0 ;  /* 0x00000000ff00723e */ /* 0x000fca00020004ff */
[----:B------:R-:W-:-:S05]  /*c2d0*/  HADD2.F32 R0, -RZ, R0.H0_H0 ;  /* 0x20000000ff007230 */ /* 0x000fca0000004100 */
[----:B------:R-:W-:-:S04]  /*c2e0*/  FMUL R0, R0, UR21 ;  /* 0x0000001500007c20 */ /* 0x000fc80008400000 */
[----:B--2---:R-:W-:-:S05]  /*c2f0*/  FFMA R0, R2, UR20, R0 ;  /* 0x0000001402007c23 */ /* 0x004fca0008000000 */
[----:B0-----:R-:W-:-:S05]  /*c300*/  F2FP.SATFINITE.E5M2.F32.PACK_AB_MERGE_C R3, RZ, R0, RZ ;  /* 0x00000000ff03723e */ /* 0x001fca00048060ff */
[----:B------:R0:W-:Y:S01]  /*c310*/  STG.E.U8 desc[UR18][R26.64+0xf9], R3 ;  /* 0x0000f9031a007986 */ /* 0x0001e2000c101112 */
[----:B------:R-:W-:Y:S05]  /*c320*/  BRA `(.L_x_295) ;  /* 0x0000002000787947 */ /* 0x000fea0003800000 */
.L_x_38:
[----:B------:R-:W-:Y:S01]  /*c330*/  ISETP.GE.AND P2, PT, R38, 0x1, PT ;  /* 0x000000012600780c */ /* 0x000fe20003f46270 */
[----:B------:R-:W-:Y:S01]  /*c340*/  FMUL R228, R228, UR20 ;  /* 0x00000014e4e47c20 */ /* 0x000fe20008400000 */
[----:B------:R-:W-:Y:S01]  /*c350*/  ISETP.GE.AND P1, PT, R38, 0x9, PT ;  /* 0x000000092600780c */ /* 0x000fe20003f26270 */
[----:B------:R-:W-:Y:S01]  /*c360*/  FMUL R227, R227, UR20 ;  /* 0x00000014e3e37c20 */ /* 0x000fe20008400000 */
[C---:B------:R-:W-:Y:S01]  /*c370*/  ISETP.LT.OR P4, PT, R35.reuse, 0x1, !P2 ;  /* 0x000000012300780c */ /* 0x040fe20005781670 */
[----:B------:R-:W-:Y:S01]  /*c380*/  FMUL R226, R226, UR20 ;  /* 0x00000014e2e27c20 */ /* 0x000fe20008400000 */
[C---:B------:R-:W-:Y:S02]  /*c390*/  ISETP.LT.OR P5, PT, R35.reuse, 0x2, !P2 ;  /* 0x000000022300780c */ /* 0x040fe400057a1670 */
[----:B------:R-:W-:Y:S02]  /*c3a0*/  ISETP.LT.OR P6, PT, R35, 0x1, !P1 ;  /* 0x000000012300780c */ /* 0x000fe40004fc1670 */
[----:B------:R-:W-:-:S02]  /*c3b0*/  F2FP.SATFINITE.E5M2.F32.PACK_AB_MERGE_C R29, RZ, R228, RZ ;  /* 0x000000e4ff1d723e */ /* 0x000fc400048060ff */
[----:B------:R-:W-:Y:S02]  /*c3c0*/  F2FP.SATFINITE.E5M2.F32.PACK_AB_MERGE_C R227, RZ, R227, RZ ;  /* 0x000000e3ffe3723e */ /* 0x000fe400048060ff */
[----:B------:R-:W-:Y:S01]  /*c3d0*/  F2FP.SATFINITE.E5M2.F32.PACK_AB_MERGE_C R31, RZ, R226, RZ ;  /* 0x000000e2ff1f723e */ /* 0x000fe200048060ff */
[----:B------:R-:W-:Y:S01]  /*c3e0*/  FMUL R225, R225, UR20 ;  /* 0x00000014e1e17c20 */ /* 0x000fe20008400000 */
[----:B------:R-:W-:Y:S01]  /*c3f0*/  FMUL R224, R224, UR20 ;  /* 0x00000014e0e07c20 */ /* 0x000fe20008400000 */
[----:B------:R0:W-:Y:S01]  /*c400*/  @!P4 STG.E.U8 desc[UR18][R24.64], R29 ;  /* 0x0000001d1800c986 */ /* 0x0001e2000c101112 */
[----:B------:R-:W-:-:S03]  /*c410*/  ISETP.LT.OR P4, PT, R35, 0x2, !P1 ;  /* 0x000000022300780c */ /* 0x000fc60004f81670 */
[----:B------:R-:W-:Y:S01]  /*c420*/  @!P5 STG.E.U8 desc[UR18][R24.64+0x1], R227 ;  /* 0x000001e31800d986 */ /* 0x000fe2000c101112 */
[----:B------:R-:W-:-:S03]  /*c430*/  ISETP.LT.OR P5, PT, R35, 0x9, !P2 ;  /* 0x000000092300780c */ /* 0x000fc600057a1670 */
[----:B------:R1:W-:Y:S01]  /*c440*/  @!P6 STG.E.U8 desc[UR18][R26.64], R31 ;  /* 0x0000001f1a00e986 */ /* 0x0003e2000c101112 */
[----:B------:R-:W-:Y:S01]  /*c450*/  ISETP.LT.OR P6, PT, R35, 0xa, !P2 ;  /* 0x0000000a2300780c */ /* 0x000fe200057c1670 */
[----:B------:R-:W-:Y:S01]  /*c460*/  FMUL R223, R223, UR20 ;  /* 0x00000014dfdf7c20 */ /* 0x000fe20008400000 */
[----:B------:R-:W-:Y:S01]  /*c470*/  F2FP.SATFINITE.E5M2.F32.PACK_AB_MERGE_C R225, RZ, R225, RZ ;  /* 0x000000e1ffe1723e */ /* 0x000fe200048060ff */
[----:B------:R-:W-:Y:S01]  /*c480*/  FMUL R221, R221, UR20 ;  /* 0x00000014dddd7c20 */ /* 0x000fe20008400000 */
[----:B------:R-:W-:Y:S01]  /*c490*/  F2FP.SATFINITE.E5M2.F32.PACK_AB_MERGE_C R33, RZ, R224, RZ ;  /* 0x000000e0ff21723e */ /* 0x000fe200048060ff */
[----:B------:R-:W-:Y:S01]  /*c4a0*/  FMUL R222, R222, UR20 ;  /* 0x00000014dede7c20 */ /* 0x000fe20008400000 */
[----:B------:R-:W-:Y:S01]  /*c4b0*/  F2FP.SATFINITE.E5M2.F32.PACK_AB_MERGE_C R223, RZ, R223, RZ ;  /* 0x000000dfffdf723e */ /* 0x000fe200048060ff */
[----:B------:R-:W-:Y:S04]  /*c4c0*/  @!P4 STG.E.U8 desc[UR18][R26.64+0x1], R225 ;  /* 0x000001e11a00c986 */ /* 0x000fe8000c101112 */
[----:B------:R2:W-:Y:S01]  /*c4d0*/  @!P5 STG.E.U8 desc[UR18][R24.64+0x8], R33 ;  /* 0x000008211800d986 */ /* 0x0005e2000c101112 */
[----:B------:R-:W-:-:S02]  /*c4e0*/  ISETP.LT.OR P5, PT, R35, 0xa, !P1 ;  /* 0x0000000a2300780c */ /* 0x000fc40004fa1670 */
[C---:B------:R-:W-:Y:S01]  /*c4f0*/  ISETP.LT.OR P4, PT, R35.reuse, 0x9, !P1 ;  /* 0x000000092300780c */ /* 0x040fe20004f81670 */
[----:B------:R-:W-:Y:S01]  /*c500*/  @!P6 STG.E.U8 desc[UR18][R24.64+0x9], R223 ;  /* 0x000009df1800e986 */ /* 0x000fe2000c101112 */
[----:B------:R-:W-:Y:S01]  /*c510*/  ISETP.LT.OR P6, PT, R35, 0x11, !P2 ;  /* 0x000000112300780c */ /* 0x000fe200057c1670 */
[----:B------:R-:W-:Y:S01]  /*c520*/  FMUL R220, R220, UR20 ;  /* 0x00000014dcdc7c20 */ /* 0x000fe20008400000 */
[----:B------:R-:W-:Y:S01]  /*c530*/  F2FP.SATFINITE.E5M2.F32.PACK_AB_MERGE_C R221, RZ, R221, RZ ;  /* 0x000000ddffdd723e */ /* 0x000fe200048060ff */
[----:B------:R-:W-:Y:S01]  /*c540*/  FMUL R219, R219, UR20 ;  /* 0x00000014dbdb7c20 */ /* 0x000fe20008400000 */
[----:B0-----:R-:W-:Y:S01]  /*c550*/  F2FP.SATFINITE.E5M2.F32.PACK_AB_MERGE_C R29, RZ, R222, RZ ;  /* 0x000000deff1d723e */ /* 0x001fe200048060ff */
[----:B------:R-:W-:Y:S01]  /*c560*/  FMUL R218, R218, UR20 ;  /* 0x00000014dada7c20 */ /* 0x000fe20008400000 */
[----:B-1----:R-:W-:Y:S01]  /*c570*/  F2FP.SATFINITE.E5M2.F32.PACK_AB_MERGE_C R31, RZ, R220, RZ ;  /* 0x000000dcff1f723e */ /* 0x002fe200048060ff */
[----:B------:R-:W-:Y:S01]  /*c580*/  FMUL R217, R217, UR20 ;  /* 0x00000014d9d97c20 */ /* 0x000fe20008400000 */
[----:B------:R-:W-:Y:S01]  /*c590*/  FMUL R215, R215, UR20 ;  /* 0x00000014d7d77c20 */ /* 0x000fe20008400000 */
[----:B------:R-:W-:Y:S01]  /*c5a0*/  @!P5 STG.E.U8 desc[UR18][R26.64+0x9], R221 ;  /* 0x000009dd1a00d986 */ /* 0x000fe2000c101112 */
[----:B------:R-:W-:-:S03]  /*c5b0*/  ISETP.LT.OR P5, PT, R35, 0x12, !P2 ;  /* 0x000000122300780c */ /* 0x000fc600057a1670 */
[----:B------:R0:W-:Y:S01]  /*c5c0*/  @!P4 STG.E.U8 desc[UR18][R26.64+0x8], R29 ;  /* 0x0000081d1a00c986 */ /* 0x0001e2000c101112 */
[----:B------:R-:W-:-:S03]  /*c5d0*/  ISETP.LT.OR P4, PT, R35, 0x11, !P1 ;  /* 0x000000112300780c */ /* 0x000fc60004f81670 */
[----:B------:R1:W-:Y:S01]  /*c5e0*/  @!P6 STG.E.U8 desc[UR18][R24.64+0x10], R31 ;  /* 0x0000101f1800e986 */ /* 0x0003e2000c101112 */
[C---:B------:R-:W-:Y:S02]  /*c5f0*/  ISETP.LT.OR P6, PT, R35.reuse, 0x12, !P1 ;  /* 0x000000122300780c */ /* 0x040fe40004fc1670 */
[----:B------:R-:W-:Y:S01]  /*c600*/  F2FP.SATFINITE.E5M2.F32.PACK_AB_MERGE_C R219, RZ, R219, RZ ;  /* 0x000000dbffdb723e */ /* 0x000fe200048060ff */
[----:B------:R-:W-:Y:S01]  /*c610*/  FMUL R216, R216, UR20 ;  /* 0x00000014d8d87c20 */ /* 0x000fe20008400000 */
[----:B--2---:R-:W-:Y:S01]  /*c620*/  F2FP.SATFINITE.E5M2.F32.PACK_AB_MERGE_C R33, RZ, R218, RZ ;  /* 0x000000daff21723e */ /* 0x004fe200048060ff */
[----:B------:R-:W-:Y:S01]  /*c630*/  FMUL R214, R214, UR20 ;  /* 0x00000014d6d67c20 */ /* 0x000fe20008400000 */
[----:B------:R-:W-:Y:S01]  /*c640*/  F2FP.SATFINITE.E5M2.F32.PACK_AB_MERGE_C R217, RZ, R217, RZ ;  /* 0x000000d9ffd9723e */ /* 0x000fe200048060ff */
[----:B------:R-:W-:Y:S01]  /*c650*/  @!P5 STG.E.U8 desc[UR18][R24.64+0x11], R219 ;  /* 0x000011db1800d986 */ /* 0x000fe2000c101112 */
[----:B------:R-:W-:-:S03]  /*c660*/  ISETP.LT.OR P5, PT, R35, 0x1a, !P2 ;  /* 0x0000001a2300780c */ /* 0x000fc600057a1670 */
[----:B------:R2:W-:Y:S01]  /*c670*/  @!P4 STG.E.U8 desc[UR18][R26.64+0x10], R33 ;  /* 0x000010211a00c986 */ /* 0x0005e2000c101112 */
[----:B------:R-:W-:-:S03]  /*c680*/  ISETP.LT.OR P4, PT, R35, 0x19, !P2 ;  /* 0x000000192300780c */ /* 0x000fc60005781670 */
[----:B------:R-:W-:Y:S01]  /*c690*/  @!P6 STG.E.U8 desc[UR18][R26.64+0x11], R217 ;  /* 0x000011d91a00e986 */ /* 0x000fe2000c101112 */
[----:B------:R-:W-:Y:S02]  /*c6a0*/  ISETP.LT.OR P6, PT, R35, 0x19, !P1 ;  /* 0x000000192300780c */ /* 0x000fe40004fc1670 */
[----:B------:R-:W-:Y:S01]  /*c6b0*/  F2FP.SATFINITE.E5M2.F32.PACK_AB_MERGE_C R215, RZ, R215, RZ ;  /* 0x000000d7ffd7723e */ /* 0x000fe200048060ff */
[----:B------:R-:W-:Y:S01]  /*c6c0*/  FMUL R213, R213, UR20 ;  /* 0x00000014d5d57c20 */ /* 0x000fe20008400000 */
[----:B0-----:R-:W-:Y:S01]  /*c6d0*/  F2FP.SATFINITE.E5M2.F32.PACK_AB_MERGE_C R29, RZ, R216, RZ ;  /* 0x000000d8ff1d723e */ /* 0x001fe200048060ff */
[----:B------:R-:W-:Y:S01]  /*c6e0*/  FMUL R212, R212, UR20 ;  /* 0x00000014d4d47c20 */ /* 0x000fe20008400000 */
[----:B-1----:R-:W-:Y:S01]  /*c6f0*/  F2FP.SATFINITE.E5M2.F32.PACK_AB_MERGE_C R31, RZ, R214, RZ ;  /* 0x000000d6ff1f723e */ /* 0x002fe200048060ff */
[----:B------:R-:W-:Y:S01]  /*c700*/  @!P5 STG.E.U8 desc[UR18][R24.64+0x19], R215 ;  /* 0x000019d71800d986 */ /* 0x000fe2000c101112 */
[----:B------:R-:W-:-:S03]  /*c710*/  ISETP.LT.OR P5, PT, R35, 0x1a, !P1 ;  /* 0x0000001a2300780c */ /* 0x000fc60004fa1670 */
[----:B------:R0:W-:Y:S01]  /*c720*/  @!P4 STG.E.U8 desc[UR18][R24.64+0x18], R29 ;  /* 0x0000181d1800c986 */ /* 0x0001e2000c101112 */
[----:B------:R-:W-:-:S03]  /*c730*/  ISETP.LT.OR P4, PT, R35, 0x21, !P2 ;  /* 0x000000212300780c */ /* 0x000fc60005781670 */
[----:B------:R1:W-:Y:S01]  /*c740*/  @!P6 STG.E.U8 desc[UR18][R26.64+0x18], R31 ;  /* 0x0000181f1a00e986 */ /* 0x0003e2000c101112 */
[----:B------:R-:W-:Y:S01]  /*c750*/  ISETP.LT.OR P6, PT, R35, 0x22, !P2 ;  /* 0x000000222300780c */ /* 0x000fe200057c1670 */
[----:B------:R-:W-:Y:S01]  /*c760*/  FMUL R211, R211, UR20 ;  /* 0x00000014d3d37c20 */ /* 0x000fe20008400000 */
        /* <DEDUP_REMOVED lines=51> */
[----:B------:R-:W2:Y:S01]  /*caa0*/  LDL.LU R226, [R1+0xc] ;  /* 0x00000c0001e27983 */ /* 0x000ea20000300800 */
[----:B------:R-:W-:-:S03]  /*cab0*/  F2FP.SATFINITE.E5M2.F32.PACK_AB_MERGE_C R199, RZ, R199, RZ ;  /* 0x000000c7ffc7723e */ /* 0x000fc600048060ff */
[----:B------:R-:W-:Y:S01]  /*cac0*/  @!P5 STG.E.U8 desc[UR18][R26.64+0x31], R201 ;  /* 0x000031c91a00d986 */ /* 0x000fe2000c101112 */
[----:B------:R-:W-:-:S03]  /*cad0*/  ISETP.LT.OR P5, PT, R35, 0x3a, !P1 ;  /* 0x0000003a2300780c */ /* 0x000fc60004fa1670 */
[----:B------:R3:W-:Y:S01]  /*cae0*/  @!P4 STG.E.U8 desc[UR18][R24.64+0x38], R33 ;  /* 0x000038211800c986 */ /* 0x0007e2000c101112 */
[----:B------:R-:W-:-:S03]  /*caf0*/  ISETP.LT.OR P4, PT, R35, 0x39, !P1 ;  /* 0x000000392300780c */ /* 0x000fc60004f81670 */
[----:B------:R-:W-:Y:S01]  /*cb00*/  @!P6 STG.E.U8 desc[UR18][R24.64+0x39], R199 ;  /* 0x000039c71800e986 */ /* 0x000fe2000c101112 */
[----:B------:R-:W-:Y:S01]  /*cb10*/  ISETP.LT.OR P6, PT, R35, 0x41, !P2 ;  /* 0x000000412300780c */ /* 0x000fe200057c1670 */
[----:B------:R-:W-:Y:S01]  /*cb20*/  FMUL R198, R198, UR20 ;  /* 0x00000014c6c67c20 */ /* 0x000fe20008400000 */
[----:B------:R-:W-:Y:S01]  /*cb30*/  FMUL R196, R196, UR20 ;  /* 0x00000014c4c47c20 */ /* 0x000fe20008400000 */
[----:B------:R-:W4:Y:S01]  /*cb40*/  LDL.LU R227, [R1+0x8] ;  /* 0x0000080001e37983 */ /* 0x000f220000300800 */
[----:B------:R-:W-:-:S03]  /*cb50*/  F2FP.SATFINITE.E5M2.F32.PACK_AB_MERGE_C R197, RZ, R197, RZ ;  /* 0x000000c5ffc5723e */ /* 0x000fc600048060ff */
[----:B------:R-:W2:Y:S01]  /*cb60*/  LDL.LU R224, [R1+0x4] ;  /* 0x0000040001e07983 */ /* 0x000ea20000300800 */
[----:B0-----:R-:W-:-:S03]  /*cb70*/  F2FP.SATFINITE.E5M2.F32.PACK_AB_MERGE_C R29, RZ, R198, RZ ;  /* 0x000000c6ff1d723e */ /* 0x001fc600048060ff */
[----:B------:R-:W4:Y:S01]  /*cb80*/  LDL.LU R225, [R1] ;  /* 0x0000000001e17983 */ /* 0x000f220000300800 */
[----:B-1----:R-:W-:-:S03]  /*cb90*/  F2FP.SATFINITE.E5M2.F32.PACK_AB_MERGE_C R31, RZ, R196, RZ ;  /* 0x000000c4ff1f723e */ /* 0x002fc600048060ff */
[----:B------:R-:W-:Y:S01]  /*cba0*/  @!P5 STG.E.U8 desc[UR18][R26.64+0x39], R197 ;  /* 0x000039c51a00d986 */ /* 0x000fe2000c101112 */
[----:B------:R-:W-:Y:S01]  /*cbb0*/  ISETP.LT.OR P5, PT, R35, 0x42, !P2 ;  /* 0x000000422300780c */ /* 0x000fe200057a1670 */
[----:B------:R-:W-:Y:S02]  /*cbc0*/  FMUL R195, R195, UR20 ;  /* 0x00000014c3c37c20 */ /* 0x000fe40008400000 */
[----:B------:R0:W-:Y:S01]  /*cbd0*/  @!P4 STG.E.U8 desc[UR18][R26.64+0x38], R29 ;  /* 0x0000381d1a00c986 */ /* 0x0001e2000c101112 */
[----:B------:R-:W-:-:S03]  /*cbe0*/  ISETP.LT.OR P4, PT, R35, 0x41, !P1 ;  /* 0x000000412300780c */ /* 0x000fc60004f81670 */
[----:B------:R1:W-:Y:S01]  /*cbf0*/  @!P6 STG.E.U8 desc[UR18][R24.64+0x40], R31 ;  /* 0x0000401f1800e986 */ /* 0x0003e2000c101112 */
[----:B------:R-:W-:Y:S01]  /*cc00*/  ISETP.LT.OR P6, PT, R35, 0x42, !P1 ;  /* 0x000000422300780c */ /* 0x000fe20004fc1670 */
[----:B------:R-:W-:Y:S01]  /*cc10*/  FMUL R194, R194, UR20 ;  /* 0x00000014c2c27c20 */ /* 0x000fe20008400000 */
[----:B------:R-:W-:Y:S01]  /*cc20*/  FMUL R193, R193, UR20 ;  /* 0x00000014c1c17c20 */ /* 0x000fe20008400000 */
[----:B------:R-:W-:Y:S01]  /*cc30*/  F2FP.SATFINITE.E5M2.F32.PACK_AB_MERGE_C R195, RZ, R195, RZ ;  /* 0x000000c3ffc3723e */ /* 0x000fe200048060ff */
[----:B------:R-:W-:Y:S01]  /*cc40*/  FMUL R191, R191, UR20 ;  /* 0x00000014bfbf7c20 */ /* 0x000fe20008400000 */
[----:B------:R-:W-:Y:S01]  /*cc50*/  FMUL R192, R192, UR20 ;  /* 0x00000014c0c07c20 */ /* 0x000fe20008400000 */
[----:B---3--:R-:W-:Y:S01]  /*cc60*/  F2FP.SATFINITE.E5M2.F32.PACK_AB_MERGE_C R33, RZ, R194, RZ ;  /* 0x000000c2ff21723e */ /* 0x008fe200048060ff */
        /* <DEDUP_REMOVED lines=178> */
[----:B0-----:R-:W-:Y:S01]  /*d790*/  F2FP.SATFINITE.E5M2.F32.PACK_AB_MERGE_C R29, RZ, R22, RZ ;  /* 0x00000016ff1d723e */ /* 0x001fe200048060ff */
[----:B------:R-:W-:Y:S01]  /*d7a0*/  FMUL R18, R18, UR20 ;  /* 0x0000001412127c20 */ /* 0x000fe20008400000 */
[----:B-1----:R-:W-:Y:S01]  /*d7b0*/  F2FP.SATFINITE.E5M2.F32.PACK_AB_MERGE_C R31, RZ, R20, RZ ;  /* 0x00000014ff1f723e */ /* 0x002fe200048060ff */
[----:B------:R0:W-:Y:S01]  /*d7c0*/  @!P5 STG.E.U8 desc[UR18][R26.64+0x99], R21 ;  /* 0x000099151a00d986 */ /* 0x0001e2000c101112 */
[----:B------:R-:W-:-:S03]  /*d7d0*/  ISETP.LT.OR P5, PT, R35, 0xa2, !P2 ;  /* 0x000000a22300780c */ /* 0x000fc600057a1670 */
[----:B------:R-:W-:Y:S01]  /*d7e0*/  @!P4 STG.E.U8 desc[UR18][R26.64+0x98], R29 ;  /* 0x0000981d1a00c986 */ /* 0x000fe2000c101112 */
[----:B------:R-:W-:-:S03]  /*d7f0*/  ISETP.LT.OR P4, PT, R35, 0xa1, !P1 ;  /* 0x000000a12300780c */ /* 0x000fc60004f81670 */
[----:B------:R-:W-:Y:S01]  /*d800*/  @!P6 STG.E.U8 desc[UR18][R24.64+0xa0], R31 ;  /* 0x0000a01f1800e986 */ /* 0x000fe2000c101112 */
[----:B------:R-:W-:Y:S01]  /*d810*/  ISETP.LT.OR P6, PT, R35, 0xa2, !P1 ;  /* 0x000000a22300780c */ /* 0x000fe20004fc1670 */
[----:B------:R-:W-:Y:S01]  /*d820*/  FMUL R17, R17, UR20 ;  /* 0x0000001411117c20 */ /* 0x000fe20008400000 */
[----:B------:R-:W-:Y:S01]  /*d830*/  F2FP.SATFINITE.E5M2.F32.PACK_AB_MERGE_C R19, RZ, R19, RZ ;  /* 0x00000013ff13723e */ /* 0x000fe200048060ff */
[----:B------:R-:W-:Y:S01]  /*d840*/  FMUL R15, R15, UR20 ;  /* 0x000000140f0f7c20 */ /* 0x000fe20008400000 */
[----:B---3--:R-:W-:Y:S01]  /*d850*/  F2FP.SATFINITE.E5M2.F32.PACK_AB_MERGE_C R23, RZ, R18, RZ ;  /* 0x00000012ff17723e */ /* 0x008fe200048060ff */
[----:B------:R-:W-:Y:S01]  /*d860*/  FMUL R16, R16, UR20 ;  /* 0x0000001410107c20 */ /* 0x000fe20008400000 */
[----:B------:R-:W-:Y:S01]  /*d870*/  F2FP.SATFINITE.E5M2.F32.PACK_AB_MERGE_C R17, RZ, R17, RZ ;  /* 0x00000011ff11723e */ /* 0x000fe200048060ff */
        /* <DEDUP_REMOVED lines=34> */
[----:B------:R-:W2:Y:S01]  /*daa0*/  LDL.LU R223, [R1+0x14] ;  /* 0x0000140001df7983 */ /* 0x000ea20000300800 */
[----:B-1----:R-:W-:-:S03]  /*dab0*/  F2FP.SATFINITE.E5M2.F32.PACK_AB_MERGE_C R13, RZ, R8, RZ ;  /* 0x00000008ff0d723e */ /* 0x002fc600048060ff */
        /* <DEDUP_REMOVED lines=8> */
[----:B------:R-:W2:Y:S01]  /*db40*/  LDL.LU R222, [R1+0x10] ;  /* 0x0000100001de7983 */ /* 0x000ea20000300800 */
[----:B------:R-:W-:Y:S01]  /*db50*/  FMUL R6, R6, UR20 ;  /* 0x0000001406067c20 */ /* 0x000fe20008400000 */
[----:B-----5:R-:W-:Y:S01]  /*db60*/  FMUL R2, R2, UR20 ;  /* 0x0000001402027c20 */ /* 0x020fe20008400000 */
[----:B------:R-:W-:Y:S01]  /*db70*/  F2FP.SATFINITE.E5M2.F32.PACK_AB_MERGE_C R5, RZ, R5, RZ ;  /* 0x00000005ff05723e */ /* 0x000fe200048060ff */
[----:B------:R1:W-:Y:S01]  /*db80*/  @!P5 STG.E.U8 desc[UR18][R24.64+0xb9], R7 ;  /* 0x0000b9071800d986 */ /* 0x0003e2000c101112 */
[----:B------:R-:W-:Y:S01]  /*db90*/  FMUL R3, R3, UR20 ;  /* 0x0000001403037c20 */ /* 0x000fe20008400000 */
[----:B---3--:R-:W-:Y:S01]  /*dba0*/  F2FP.SATFINITE.E5M2.F32.PACK_AB_MERGE_C R11, RZ, R6, RZ ;  /* 0x00000006ff0b723e */ /* 0x008fe200048060ff */
[----:B------:R-:W-:Y:S01]  /*dbb0*/  FMUL R0, R0, UR20 ;  /* 0x0000001400007c20 */ /* 0x000fe20008400000 */
[----:B------:R-:W3:Y:S01]  /*dbc0*/  LDL.LU R221, [R1+0x18] ;  /* 0x0000180001dd7983 */ /* 0x000ee20000300800 */
[----:B------:R-:W-:Y:S01]  /*dbd0*/  ISETP.LT.OR P5, PT, R35, 0xc2, !P2 ;  /* 0x000000c22300780c */ /* 0x000fe200057a1670 */
[----:B------:R-:W-:Y:S01]  /*dbe0*/  FMUL R4, R4, UR20 ;  /* 0x0000001404047c20 */ /* 0x000fe20008400000 */
[----:B0-----:R-:W-:Y:S01]  /*dbf0*/  F2FP.SATFINITE.E5M2.F32.PACK_AB_MERGE_C R13, RZ, R3, RZ ;  /* 0x00000003ff0d723e */ /* 0x001fe200048060ff */
[----:B------:R0:W-:Y:S01]  /*dc00*/  @!P6 STG.E.U8 desc[UR18][R26.64+0xb9], R5 ;  /* 0x0000b9051a00e986 */ /* 0x0001e2000c101112 */
[----:B-1----:R-:W-:Y:S01]  /*dc10*/  F2FP.SATFINITE.E5M2.F32.PACK_AB_MERGE_C R7, RZ, R2, RZ ;  /* 0x00000002ff07723e */ /* 0x002fe200048060ff */
[----:B----4-:R-:W-:-:S02]  /*dc20*/  FMUL R2, R225, UR20 ;  /* 0x00000014e1027c20 */ /* 0x010fc40008400000 */
[----:B------:R1:W-:Y:S01]  /*dc30*/  @!P4 STG.E.U8 desc[UR18][R26.64+0xb8], R11 ;  /* 0x0000b80b1a00c986 */ /* 0x0003e2000c101112 */
[----:B--2---:R-:W-:Y:S01]  /*dc40*/  FMUL R3, R224, UR20 ;  /* 0x00000014e0037c20 */ /* 0x004fe20008400000 */
[----:B------:R-:W-:Y:S02]  /*dc50*/  ISETP.LT.OR P4, PT, R35, 0xc1, !P2 ;  /* 0x000000c12300780c */ /* 0x000fe40005781670 */
[----:B------:R-:W2:Y:S01]  /*dc60*/  LDL.LU R225, [R1+0x1c] ;  /* 0x00001c0001e17983 */ /* 0x000ea20000300800 */
[----:B------:R-:W-:Y:S02]  /*dc70*/  F2FP.SATFINITE.E5M2.F32.PACK_AB_MERGE_C R9, RZ, R4, RZ ;  /* 0x00000004ff09723e */ /* 0x000fe400048060ff */
[----:B0-----:R-:W-:Y:S01]  /*dc80*/  F2FP.SATFINITE.E5M2.F32.PACK_AB_MERGE_C R5, RZ, R0, RZ ;  /* 0x00000000ff05723e */ /* 0x001fe200048060ff */
[----:B------:R-:W4:Y:S01]  /*dc90*/  LDL.LU R224, [R1+0x20] ;  /* 0x0000200001e07983 */ /* 0x000f220000300800 */
[----:B------:R-:W-:Y:S01]  /*dca0*/  FMUL R0, R227, UR20 ;  /* 0x00000014e3007c20 */ /* 0x000fe20008400000 */
[----:B------:R-:W-:-:S02]  /*dcb0*/  ISETP.LT.OR P6, PT, R35, 0xc1, !P1 ;  /* 0x000000c12300780c */ /* 0x000fc40004fc1670 */
[----:B-1----:R-:W-:Y:S01]  /*dcc0*/  F2FP.SATFINITE.E5M2.F32.PACK_AB_MERGE_C R11, RZ, R2, RZ ;  /* 0x00000002ff0b723e */ /* 0x002fe200048060ff */
[----:B------:R-:W4:Y:S01]  /*dcd0*/  LDL.LU R227, [R1+0x24] ;  /* 0x0000240001e37983 */ /* 0x000f220000300800 */
[----:B------:R-:W-:-:S03]  /*dce0*/  FMUL R2, R226, UR20 ;  /* 0x00000014e2027c20 */ /* 0x000fc60008400000 */
[----:B------:R-:W4:Y:S04]  /*dcf0*/  LDL.LU R226, [R1+0x28] ;  /* 0x0000280001e27983 */ /* 0x000f280000300800 */
[----:B------:R-:W-:Y:S01]  /*dd00*/  @!P5 STG.E.U8 desc[UR18][R24.64+0xc1], R13 ;  /* 0x0000c10d1800d986 */ /* 0x000fe2000c101112 */
[----:B------:R-:W-:-:S03]  /*dd10*/  ISETP.LT.OR P5, PT, R35, 0xc2, !P1 ;  /* 0x000000c22300780c */ /* 0x000fc60004fa1670 */
[----:B------:R0:W-:Y:S01]  /*dd20*/  @!P4 STG.E.U8 desc[UR18][R24.64+0xc0], R9 ;  /* 0x0000c0091800c986 */ /* 0x0001e2000c101112 */
[----:B------:R-:W-:-:S03]  /*dd30*/  ISETP.LT.OR P4, PT, R35, 0xc9, !P2 ;  /* 0x000000c92300780c */ /* 0x000fc60005781670 */
[----:B------:R1:W-:Y:S01]  /*dd40*/  @!P6 STG.E.U8 desc[UR18][R26.64+0xc0], R7 ;  /* 0x0000c0071a00e986 */ /* 0x0003e2000c101112 */
[----:B------:R-:W-:-:S03]  /*dd50*/  ISETP.LT.OR P6, PT, R35, 0xca, !P2 ;  /* 0x000000ca2300780c */ /* 0x000fc600057c1670 */
[----:B------:R-:W4:Y:S04]  /*dd60*/  LDL.LU R220, [R1+0x2c] ;  /* 0x00002c0001dc7983 */ /* 0x000f280000300800 */
[----:B------:R3:W-:Y:S01]  /*dd70*/  @!P5 STG.E.U8 desc[UR18][R26.64+0xc1], R5 ;  /* 0x0000c1051a00d986 */ /* 0x0007e2000c101112 */
[----:B0-----:R-:W-:-:S03]  /*dd80*/  F2FP.SATFINITE.E5M2.F32.PACK_AB_MERGE_C R9, RZ, R3, RZ ;  /* 0x00000003ff09723e */ /* 0x001fc600048060ff */
[----:B------:R-:W-:Y:S01]  /*dd90*/  @!P4 STG.E.U8 desc[UR18][R24.64+0xc8], R11 ;  /* 0x0000c80b1800c986 */ /* 0x000fe2000c101112 */
[----:B------:R-:W-:Y:S02]  /*dda0*/  ISETP.LT.OR P4, PT, R35, 0xc9, !P1 ;  /* 0x000000c92300780c */ /* 0x000fe40004f81670 */
[----:B-1----:R-:W-:Y:S02]  /*ddb0*/  F2FP.SATFINITE.E5M2.F32.PACK_AB_MERGE_C R7, RZ, R0, RZ ;  /* 0x00000000ff07723e */ /* 0x002fe400048060ff */
[----:B------:R-:W-:Y:S01]  /*ddc0*/  F2FP.SATFINITE.E5M2.F32.PACK_AB_MERGE_C R13, RZ, R2, RZ ;  /* 0x00000002ff0d723e */ /* 0x000fe200048060ff */
[----:B------:R0:W-:Y:S08]  /*ddd0*/  @!P6 STG.E.U8 desc[UR18][R24.64+0xc9], R9 ;  /* 0x0000c9091800e986 */ /* 0x0001f0000c101112 */
[----:B------:R1:W-:Y:S01]  /*dde0*/  @!P4 STG.E.U8 desc[UR18][R26.64+0xc8], R7 ;  /* 0x0000c8071a00c986 */ /* 0x0003e2000c101112 */
[----:B------:R-:W-:Y:S01]  /*ddf0*/  FMUL R0, R223, UR20 ;  /* 0x00000014df007c20 */ /* 0x000fe20008400000 */
[----:B------:R-:W-:-:S02]  /*de00*/  FMUL R3, R222, UR20 ;  /* 0x00000014de037c20 */ /* 0x000fc40008400000 */
[----:B------:R-:W4:Y:S03]  /*de10*/  LDL.LU R222, [R1+0x30] ;  /* 0x0000300001de7983 */ /* 0x000f260000300800 */
[----:B---3--:R-:W-:Y:S01]  /*de20*/  F2FP.SATFINITE.E5M2.F32.PACK_AB_MERGE_C R5, RZ, R3, RZ ;  /* 0x00000003ff05723e */ /* 0x008fe200048060ff */
[----:B------:R-:W3:Y:S01]  /*de30*/  LDL.LU R223, [R1+0x34] ;  /* 0x0000340001df7983 */ /* 0x000ee20000300800 */
[----:B------:R-:W-:Y:S01]  /*de40*/  FMUL R2, R221, UR20 ;  /* 0x00000014dd027c20 */ /* 0x000fe20008400000 */
[----:B0-----:R-:W-:-:S04]  /*de50*/  F2FP.SATFINITE.E5M2.F32.PACK_AB_MERGE_C R9, RZ, R0, RZ ;  /* 0x00000000ff09723e */ /* 0x001fc800048060ff */
[----:B------:R-:W-:Y:S01]  /*de60*/  F2FP.SATFINITE.E5M2.F32.PACK_AB_MERGE_C R11, RZ, R2, RZ ;  /* 0x00000002ff0b723e */ /* 0x000fe200048060ff */
[----:B--2---:R-:W-:Y:S02]  /*de70*/  FMUL R3, R225, UR20 ;  /* 0x00000014e1037c20 */ /* 0x004fe40008400000 */
[----:B------:R-:W2:Y:S01]  /*de80*/  LDL.LU R225, [R1+0x38] ;  /* 0x0000380001e17983 */ /* 0x000ea20000300800 */
[----:B----4-:R-:W-:Y:S02]  /*de90*/  FMUL R0, R224, UR20 ;  /* 0x00000014e0007c20 */ /* 0x010fe40008400000 */
[----:B-1----:R-:W-:Y:S01]  /*dea0*/  F2FP.SATFINITE.E5M2.F32.PACK_AB_MERGE_C R7, RZ, R3, RZ ;  /* 0x00000003ff07723e */ /* 0x002fe200048060ff */
[----:B------:R-:W4:Y:S01]  /*deb0*/  LDL.LU R224, [R1+0x3c] ;  /* 0x00003c0001e07983 */ /* 0x000f220000300800 */
[----:B------:R-:W-:-:S03]  /*dec0*/  FMUL R2, R227, UR20 ;  /* 0x00000014e3027c20 */ /* 0x000fc60008400000 */
[----:B------:R-:W4:Y:S01]  /*ded0*/  LDL.LU R227, [R1+0x40] ;  /* 0x0000400001e37983 */ /* 0x000f220000300800 */
[----:B------:R-:W-:-:S03]  /*dee0*/  FMUL R3, R226, UR20 ;  /* 0x00000014e2037c20 */ /* 0x000fc60008400000 */
[----:B------:R-:W4:Y:S01]  /*def0*/  LDL.LU R226, [R1+0x44] ;  /* 0x0000440001e27983 */ /* 0x000f220000300800 */
[C---:B------:R-:W-:Y:S02]  /*df00*/  ISETP.LT.OR P5, PT, R35.reuse, 0xca, !P1 ;  /* 0x000000ca2300780c */ /* 0x040fe40004fa1670 */
[C---:B------:R-:W-:Y:S01]  /*df10*/  ISETP.LT.OR P6, PT, R35.reuse, 0xd1, !P2 ;  /* 0x000000d12300780c */ /* 0x040fe200057c1670 */
[----:B------:R-:W4:Y:S01]  /*df20*/  LDL.LU R219, [R1+0x48] ;  /* 0x0000480001db7983 */ /* 0x000f220000300800 */
[----:B------:R-:W-:-:S03]  /*df30*/  ISETP.LT.OR P4, PT, R35, 0xd1, !P1 ;  /* 0x000000d12300780c */ /* 0x000fc60004f81670 */
[----:B------:R-:W4:Y:S04]  /*df40*/  LDL.LU R218, [R1+0x4c] ;  /* 0x00004c0001da7983 */ /* 0x000f280000300800 */
[----:B------:R-:W4:Y:S04]  /*df50*/  LDL.LU R221, [R1+0x50] ;  /* 0x0000500001dd7983 */ /* 0x000f280000300800 */
[----:B------:R0:W-:Y:S01]  /*df60*/  @!P5 STG.E.U8 desc[UR18][R26.64+0xc9], R13 ;  /* 0x0000c90d1a00d986 */ /* 0x0001e2000c101112 */
[----:B------:R-:W-:-:S03]  /*df70*/  ISETP.LT.OR P5, PT, R35, 0xd2, !P2 ;  /* 0x000000d22300780c */ /* 0x000fc600057a1670 */
[----:B------:R1:W-:Y:S01]  /*df80*/  @!P6 STG.E.U8 desc[UR18][R24.64+0xd0], R5 ;  /* 0x0000d0051800e986 */ /* 0x0003e2000c101112 */
[----:B------:R-:W-:Y:S02]  /*df90*/  ISETP.LT.OR P6, PT, R35, 0xd2, !P1 ;  /* 0x000000d22300780c */ /* 0x000fe40004fc1670 */
[----:B0-----:R-:W-:-:S07]  /*dfa0*/  F2FP.SATFINITE.E5M2.F32.PACK_AB_MERGE_C R13, RZ, R2, RZ ;  /* 0x00000002ff0d723e */ /* 0x001fce00048060ff */
[----:B------:R0:W-:Y:S01]  /*dfb0*/  @!P5 STG.E.U8 desc[UR18][R24.64+0xd1], R9 ;  /* 0x0000d1091800d986 */ /* 0x0001e2000c101112 */
[C---:B------:R-:W-:Y:S02]  /*dfc0*/  ISETP.LT.OR P5, PT, R35.reuse, 0xda, !P2 ;  /* 0x000000da2300780c */ /* 0x040fe400057a1670 */
[----:B-1----:R-:W-:Y:S01]  /*dfd0*/  F2FP.SATFINITE.E5M2.F32.PACK_AB_MERGE_C R5, RZ, R0, RZ ;  /* 0x00000000ff05723e */ /* 0x002fe200048060ff */
[----:B------:R-:W-:Y:S01]  /*dfe0*/  @!P4 STG.E.U8 desc[UR18][R26.64+0xd0], R11 ;  /* 0x0000d00b1a00c986 */ /* 0x000fe2000c101112 */
[C---:B------:R-:W-:Y:S01]  /*dff0*/  ISETP.LT.OR P4, PT, R35.reuse, 0xd9, !P2 ;  /* 0x000000d92300780c */ /* 0x040fe20005781670 */
[----:B------:R-:W-:Y:S02]  /*e000*/  FMUL R0, R220, UR20 ;  /* 0x00000014dc007c20 */ /* 0x000fe40008400000 */
[----:B------:R1:W-:Y:S01]  /*e010*/  @!P6 STG.E.U8 desc[UR18][R26.64+0xd1], R7 ;  /* 0x0000d1071a00e986 */ /* 0x0003e2000c101112 */
[----:B------:R-:W-:-:S03]  /*e020*/  ISETP.LT.OR P6, PT, R35, 0xd9, !P1 ;  /* 0x000000d92300780c */ /* 0x000fc60004fc1670 */
[----:B------:R-:W4:Y:S01]  /*e030*/  LDL.LU R220, [R1+0x54] ;  /* 0x0000540001dc7983 */ /* 0x000f220000300800 */
[----:B0-----:R-:W-:-:S03]  /*e040*/  F2FP.SATFINITE.E5M2.F32.PACK_AB_MERGE_C R9, RZ, R3, RZ ;  /* 0x00000003ff09723e */ /* 0x001fc600048060ff */
[----:B------:R-:W-:Y:S01]  /*e050*/  @!P5 STG.E.U8 desc[UR18][R24.64+0xd9], R13 ;  /* 0x0000d90d1800d986 */ /* 0x000fe2000c101112 */
[----:B-1----:R-:W-:-:S03]  /*e060*/  F2FP.SATFINITE.E5M2.F32.PACK_AB_MERGE_C R7, RZ, R0, RZ ;  /* 0x00000000ff07723e */ /* 0x002fc600048060ff */
[----:B------:R0:W-:Y:S04]  /*e070*/  @!P4 STG.E.U8 desc[UR18][R24.64+0xd8], R5 ;  /* 0x0000d8051800c986 */ /* 0x0001e8000c101112 */
[----:B------:R1:W-:Y:S01]  /*e080*/  @!P6 STG.E.U8 desc[UR18][R26.64+0xd8], R9 ;  /* 0x0000d8091a00e986 */ /* 0x0003e2000c101112 */
[----:B------:R-:W-:-:S03]  /*e090*/  FMUL R2, R222, UR20 ;  /* 0x00000014de027c20 */ /* 0x000fc60008400000 */
[----:B------:R-:W4:Y:S01]  /*e0a0*/  LDL.LU R222, [R1+0x58] ;  /* 0x0000580001de7983 */ /* 0x000f220000300800 */
[----:B---3--:R-:W-:Y:S01]  /*e0b0*/  FMUL R3, R223, UR20 ;  /* 0x00000014df037c20 */ /* 0x008fe20008400000 */
[----:B------:R-:W-:Y:S02]  /*e0c0*/  F2FP.SATFINITE.E5M2.F32.PACK_AB_MERGE_C R11, RZ, R2, RZ ;  /* 0x00000002ff0b723e */ /* 0x000fe400048060ff */
[----:B------:R-:W3:Y:S02]  /*e0d0*/  LDL.LU R223, [R1+0x5c] ;  /* 0x00005c0001df7983 */ /* 0x000ee40000300800 */
[----:B0-----:R-:W-:Y:S01]  /*e0e0*/  F2FP.SATFINITE.E5M2.F32.PACK_AB_MERGE_C R5, RZ, R3, RZ ;  /* 0x00000003ff05723e */ /* 0x001fe200048060ff */
[----:B--2---:R-:W-:Y:S02]  /*e0f0*/  FMUL R0, R225, UR20 ;  /* 0x00000014e1007c20 */ /* 0x004fe40008400000 */
[----:B------:R-:W2:Y:S01]  /*e100*/  LDL.LU R225, [R1+0x60] ;  /* 0x0000600001e17983 */ /* 0x000ea20000300800 */
[----:B----4-:R-:W-:-:S02]  /*e110*/  FMUL R2, R224, UR20 ;  /* 0x00000014e0027c20 */ /* 0x010fc40008400000 */
[----:B-1----:R-:W-:Y:S01]  /*e120*/  F2FP.SATFINITE.E5M2.F32.PACK_AB_MERGE_C R9, RZ, R0, RZ ;  /* 0x00000000ff09723e */ /* 0x002fe200048060ff */
[----:B------:R-:W4:Y:S01]  /*e130*/  LDL.LU R224, [R1+0x64] ;  /* 0x0000640001e07983 */ /* 0x000f220000300800 */
[----:B------:R-:W-:-:S03]  /*e140*/  FMUL R3, R227, UR20 ;  /* 0x00000014e3037c20 */ /* 0x000fc60008400000 */
[----:B------:R-:W4:Y:S01]  /*e150*/  LDL.LU R227, [R1+0x68] ;  /* 0x0000680001e37983 */ /* 0x000f220000300800 */
[----:B------:R-:W-:-:S03]  /*e160*/  FMUL R0, R226, UR20 ;  /* 0x00000014e2007c20 */ /* 0x000fc60008400000 */
[----:B------:R-:W4:Y:S01]  /*e170*/  LDL.LU R226, [R1+0x6c] ;  /* 0x00006c0001e27983 */ /* 0x000f220000300800 */
[C---:B------:R-:W-:Y:S02]  /*e180*/  ISETP.LT.OR P5, PT, R35.reuse, 0xda, !P1 ;  /* 0x000000da2300780c */ /* 0x040fe40004fa1670 */
[C---:B------:R-:W-:Y:S02]  /*e190*/  ISETP.LT.OR P4, PT, R35.reuse, 0xe1, !P2 ;  /* 0x000000e12300780c */ /* 0x040fe40005781670 */
[----:B------:R-:W-:-:S09]  /*e1a0*/  ISETP.LT.OR P6, PT, R35, 0xe2, !P2 ;  /* 0x000000e22300780c */ /* 0x000fd200057c1670 */
[----:B------:R0:W-:Y:S01]  /*e1b0*/  @!P5 STG.E.U8 desc[UR18][R26.64+0xd9], R7 ;  /* 0x0000d9071a00d986 */ /* 0x0001e2000c101112 */
[----:B------:R-:W-:-:S03]  /*e1c0*/  ISETP.LT.OR P5, PT, R35, 0xe2, !P1 ;  /* 0x000000e22300780c */ /* 0x000fc60004fa1670 */
[----:B------:R-:W-:Y:S01]  /*e1d0*/  @!P4 STG.E.U8 desc[UR18][R24.64+0xe0], R11 ;  /* 0x0000e00b1800c986 */ /* 0x000fe2000c101112 */
[----:B------:R-:W-:-:S03]  /*e1e0*/  ISETP.LT.OR P4, PT, R35, 0xe1, !P1 ;  /* 0x000000e12300780c */ /* 0x000fc60004f81670 */
[----:B------:R1:W-:Y:S01]  /*e1f0*/  @!P6 STG.E.U8 desc[UR18][R24.64+0xe1], R5 ;  /* 0x0000e1051800e986 */ /* 0x0003e2000c101112 */
[----:B------:R-:W-:Y:S02]  /*e200*/  ISETP.LT.OR P6, PT, R35, 0xe9, !P2 ;  /* 0x000000e92300780c */ /* 0x000fe400057c1670 */
[----:B------:R-:W-:Y:S02]  /*e210*/  F2FP.SATFINITE.E5M2.F32.PACK_AB_MERGE_C R13, RZ, R2, RZ ;  /* 0x00000002ff0d723e */ /* 0x000fe400048060ff */
[----:B0-----:R-:W-:-:S03]  /*e220*/  F2FP.SATFINITE.E5M2.F32.PACK_AB_MERGE_C R7, RZ, R3, RZ ;  /* 0x00000003ff07723e */ /* 0x001fc600048060ff */
[----:B------:R-:W-:Y:S01]  /*e230*/  @!P5 STG.E.U8 desc[UR18][R26.64+0xe1], R13 ;  /* 0x0000e10d1a00d986 */ /* 0x000fe2000c101112 */
[----:B------:R-:W-:-:S03]  /*e240*/  ISETP.LT.OR P5, PT, R35, 0xea, !P2 ;  /* 0x000000ea2300780c */ /* 0x000fc600057a1670 */
[----:B------:R0:W-:Y:S01]  /*e250*/  @!P4 STG.E.U8 desc[UR18][R26.64+0xe0], R9 ;  /* 0x0000e0091a00c986 */ /* 0x0001e2000c101112 */
[----:B------:R-:W-:-:S03]  /*e260*/  ISETP.LT.OR P4, PT, R35, 0xe9, !P1 ;  /* 0x000000e92300780c */ /* 0x000fc60004f81670 */
[----:B------:R0:W-:Y:S01]  /*e270*/  @!P6 STG.E.U8 desc[UR18][R24.64+0xe8], R7 ;  /* 0x0000e8071800e986 */ /* 0x0001e2000c101112 */
[----:B------:R-:W-:Y:S01]  /*e280*/  ISETP.LT.OR P6, PT, R35, 0xea, !P1 ;  /* 0x000000ea2300780c */ /* 0x000fe20004fc1670 */
[----:B------:R-:W-:Y:S01]  /*e290*/  FMUL R2, R219, UR20 ;  /* 0x00000014db027c20 */ /* 0x000fe20008400000 */
[----:B------:R-:W-:Y:S01]  /*e2a0*/  FMUL R3, R218, UR20 ;  /* 0x00000014da037c20 */ /* 0x000fe20008400000 */
[----:B-1----:R-:W-:-:S03]  /*e2b0*/  F2FP.SATFINITE.E5M2.F32.PACK_AB_MERGE_C R5, RZ, R0, RZ ;  /* 0x00000000ff05723e */ /* 0x002fc600048060ff */
[----:B------:R-:W-:Y:S02]  /*e2c0*/  F2FP.SATFINITE.E5M2.F32.PACK_AB_MERGE_C R11, RZ, R2, RZ ;  /* 0x00000002ff0b723e */ /* 0x000fe400048060ff */
[----:B0-----:R-:W-:Y:S01]  /*e2d0*/  F2FP.SATFINITE.E5M2.F32.PACK_AB_MERGE_C R9, RZ, R3, RZ ;  /* 0x00000003ff09723e */ /* 0x001fe200048060ff */
[----:B------:R-:W-:Y:S01]  /*e2e0*/  @!P5 STG.E.U8 desc[UR18][R24.64+0xe9], R5 ;  /* 0x0000e9051800d986 */ /* 0x000fe2000c101112 */
[----:B------:R-:W-:-:S03]  /*e2f0*/  ISETP.LT.OR P5, PT, R35, 0xf2, !P2 ;  /* 0x000000f22300780c */ /* 0x000fc600057a1670 */
[----:B------:R-:W-:Y:S01]  /*e300*/  @!P4 STG.E.U8 desc[UR18][R26.64+0xe8], R11 ;  /* 0x0000e80b1a00c986 */ /* 0x000fe2000c101112 */
[----:B------:R-:W-:-:S03]  /*e310*/  ISETP.LT.OR P4, PT, R35, 0xf1, !P2 ;  /* 0x000000f12300780c */ /* 0x000fc60005781670 */
[----:B------:R-:W-:Y:S01]  /*e320*/  @!P6 STG.E.U8 desc[UR18][R26.64+0xe9], R9 ;  /* 0x0000e9091a00e986 */ /* 0x000fe2000c101112 */
[----:B------:R-:W-:Y:S01]  /*e330*/  ISETP.LT.OR P6, PT, R35, 0xf1, !P1 ;  /* 0x000000f12300780c */ /* 0x000fe20004fc1670 */
[----:B------:R-:W-:Y:S01]  /*e340*/  FMUL R0, R221, UR20 ;  /* 0x00000014dd007c20 */ /* 0x000fe20008400000 */
[----:B------:R-:W-:-:S04]  /*e350*/  FMUL R2, R220, UR20 ;  /* 0x00000014dc027c20 */ /* 0x000fc80008400000 */
[----:B------:R-:W-:Y:S02]  /*e360*/  F2FP.SATFINITE.E5M2.F32.PACK_AB_MERGE_C R7, RZ, R0, RZ ;  /* 0x00000000ff07723e */ /* 0x000fe400048060ff */
[----:B------:R-:W-:-:S03]  /*e370*/  F2FP.SATFINITE.E5M2.F32.PACK_AB_MERGE_C R13, RZ, R2, RZ ;  /* 0x00000002ff0d723e */ /* 0x000fc600048060ff */
[----:B------:R0:W-:Y:S01]  /*e380*/  @!P4 STG.E.U8 desc[UR18][R24.64+0xf0], R7 ;  /* 0x0000f0071800c986 */ /* 0x0001e2000c101112 */
[----:B------:R-:W-:-:S03]  /*e390*/  ISETP.LT.OR P4, PT, R35, 0xf2, !P1 ;  /* 0x000000f22300780c */ /* 0x000fc60004f81670 */
[----:B------:R1:W-:Y:S01]  /*e3a0*/  @!P5 STG.E.U8 desc[UR18][R24.64+0xf1], R13 ;  /* 0x0000f10d1800d986 */ /* 0x0003e2000c101112 */
[C---:B------:R-:W-:Y:S02]  /*e3b0*/  ISETP.LT.OR P5, PT, R35.reuse, 0xf9, !P2 ;  /* 0x000000f92300780c */ /* 0x040fe400057a1670 */
[----:B------:R-:W-:Y:S01]  /*e3c0*/  ISETP.LT.OR P2, PT, R35, 0xfa, !P2 ;  /* 0x000000fa2300780c */ /* 0x000fe20005741670 */
[----:B------:R-:W-:-:S05]  /*e3d0*/  FMUL R3, R222, UR20 ;  /* 0x00000014de037c20 */ /* 0x000fca0008400000 */
[----:B------:R-:W-:Y:S01]  /*e3e0*/  F2FP.SATFINITE.E5M2.F32.PACK_AB_MERGE_C R15, RZ, R3, RZ ;  /* 0x00000003ff0f723e */ /* 0x000fe200048060ff */
[----:B---3--:R-:W-:-:S04]  /*e3f0*/  FMUL R0, R223, UR20 ;  /* 0x00000014df007c20 */ /* 0x008fc80008400000 */
[----:B------:R1:W-:Y:S01]  /*e400*/  @!P6 STG.E.U8 desc[UR18][R26.64+0xf0], R15 ;  /* 0x0000f00f1a00e986 */ /* 0x0003e2000c101112 */
[C---:B------:R-:W-:Y:S02]  /*e410*/  ISETP.LT.OR P6, PT, R35.reuse, 0xf9, !P1 ;  /* 0x000000f92300780c */ /* 0x040fe40004fc1670 */
[----:B------:R-:W-:Y:S02]  /*e420*/  ISETP.LT.OR P1, PT, R35, 0xfa, !P1 ;  /* 0x000000fa2300780c */ /* 0x000fe40004f21670 */
[----:B0-----:R-:W-:Y:S01]  /*e430*/  F2FP.SATFINITE.E5M2.F32.PACK_AB_MERGE_C R7, RZ, R0, RZ ;  /* 0x00000000ff07723e */ /* 0x001fe200048060ff */
[----:B--2---:R-:W-:Y:S01]  /*e440*/  FMUL R2, R225, UR20 ;  /* 0x00000014e1027c20 */ /* 0x004fe20008400000 */
[----:B----4-:R-:W-:-:S04]  /*e450*/  FMUL R3, R224, UR20 ;  /* 0x00000014e0037c20 */ /* 0x010fc80008400000 */
[----:B------:R-:W-:Y:S01]  /*e460*/  F2FP.SATFINITE.E5M2.F32.PACK_AB_MERGE_C R9, RZ, R2, RZ ;  /* 0x00000002ff09723e */ /* 0x000fe200048060ff */
[----:B------:R-:W-:Y:S01]  /*e470*/  FMUL R4, R227, UR20 ;  /* 0x00000014e3047c20 */ /* 0x000fe20008400000 */
[----:B------:R-:W-:Y:S01]  /*e480*/  FMUL R5, R226, UR20 ;  /* 0x00000014e2057c20 */ /* 0x000fe20008400000 */
[----:B------:R-:W-:-:S03]  /*e490*/  F2FP.SATFINITE.E5M2.F32.PACK_AB_MERGE_C R3, RZ, R3, RZ ;  /* 0x00000003ff03723e */ /* 0x000fc600048060ff */
[----:B------:R-:W-:Y:S02]  /*e4a0*/  F2FP.SATFINITE.E5M2.F32.PACK_AB_MERGE_C R11, RZ, R4, RZ ;  /* 0x00000004ff0b723e */ /* 0x000fe400048060ff */
[----:B------:R-:W-:Y:S01]  /*e4b0*/  F2FP.SATFINITE.E5M2.F32.PACK_AB_MERGE_C R5, RZ, R5, RZ ;  /* 0x00000005ff05723e */ /* 0x000fe200048060ff */
[----:B------:R1:W-:Y:S04]  /*e4c0*/  @!P4 STG.E.U8 desc[UR18][R26.64+0xf1], R7 ;  /* 0x0000f1071a00c986 */ /* 0x0003e8000c101112 */
[----:B------:R1:W-:Y:S04]  /*e4d0*/  @!P5 STG.E.U8 desc[UR18][R24.64+0xf8], R9 ;  /* 0x0000f8091800d986 */ /* 0x0003e8000c101112 */
[----:B------:R1:W-:Y:S04]  /*e4e0*/  @!P2 STG.E.U8 desc[UR18][R24.64+0xf9], R3 ;  /* 0x0000f9031800a986 */ /* 0x0003e8000c101112 */
[----:B------:R1:W-:Y:S04]  /*e4f0*/  @!P6 STG.E.U8 desc[UR18][R26.64+0xf8], R11 ;  /* 0x0000f80b1a00e986 */ /* 0x0003e8000c101112 */
[----:B------:R1:W-:Y:S02]  /*e500*/  @!P1 STG.E.U8 desc[UR18][R26.64+0xf9], R5 ;  /* 0x0000f9051a009986 */ /* 0x0003e4000c101112 */
.L_x_295:
[----:B------:R-:W-:Y:S05]  /*e510*/  BSYNC B0 ;  /* 0x0000000000007941 */ /* 0x000fea0003800000 */
.L_x_37:
[----:B01---5:R-:W2:Y:S04]  /*e520*/  LDL.LU R3, [R1+0x74] ;  /* 0x0000740001037983 */ /* 0x023ea80000300800 */
[----:B------:R-:W2:Y:S01]  /*e530*/  LDL.LU R2, [R1+0x78] ;  /* 0x0000780001027983 */ /* 0x000ea20000300800 */
[----:B------:R-:W-:Y:S01]  /*e540*/  ULDC UR6, c[0x0][0xc] ;  /* 0x0000030000067ab9 */ /* 0x000fe20000000800 */
[----:B------:R-:W-:Y:S01]  /*e550*/  ULDC UR7, c[0x0][0x10] ;  /* 0x0000040000077ab9 */ /* 0x000fe20000000800 */
[----:B------:R-:W2:Y:S01]  /*e560*/  LDC R5, c[0x0][0x14] ;  /* 0x00000500ff057b82 */ /* 0x000ea20000000800 */
[----:B------:R-:W-:Y:S01]  /*e570*/  UIMAD.WIDE.U32 UR6, UR6, UR7, URZ ;  /* 0x00000007060672a5 */ /* 0x000fe2000f8e003f */
[----:B------:R-:W-:Y:S01]  /*e580*/  PRMT R0, RZ, 0x7610, R0 ;  /* 0x00007610ff007816 */ /* 0x000fe20000000000 */
[----:B------:R-:W-:-:S04]  /*e590*/  UMOV UR22, 0xffffffff ;  /* 0xffffffff00167882 */ /* 0x000fc80000000000 */
[----:B--2---:R-:W-:-:S04]  /*e5a0*/  IMAD.WIDE.U32 R2, R5, UR6, R2 ;  /* 0x0000000605027c25 */ /* 0x004fc8000f8e0002 */
[----:B------:R-:W-:Y:S01]  /*e5b0*/  IMAD R5, R5, UR7, RZ ;  /* 0x0000000705057c24 */ /* 0x000fe2000f8e02ff */
[----:B------:R-:W-:Y:S01]  /*e5c0*/  ULDC.64 UR6, c[0x0][0x650] ;  /* 0x0001940000067ab9 */ /* 0x000fe20000000a00 */
[----:B------:R-:W-:Y:S01]  /*e5d0*/  IMAD.MOV.U32 R19, RZ, RZ, R2 ;  /* 0x000000ffff137224 */ /* 0x000fe200078e0002 */
[----:B------:R-:W-:Y:S01]  /*e5e0*/  ISETP.GE.U32.AND P1, PT, R2, UR6, PT ;  /* 0x0000000602007c0c */ /* 0x000fe2000bf26070 */
[----:B------:R-:W-:Y:S02]  /*e5f0*/  IMAD.IADD R22, R3, 0x1, R5 ;  /* 0x0000000103167824 */ /* 0x000fe400078e0205 */
[----:B------:R-:W-:-:S03]  /*e600*/  IMAD.MOV.U32 R2, RZ, RZ, -0x1 ;  /* 0xffffffffff027424 */ /* 0x000fc600078e00ff */
[----:B------:R0:W-:Y:S01]  /*e610*/  STL [R1+0x74], R22 ;  /* 0x0000741601007387 */ /* 0x0001e20000100800 */
[----:B------:R-:W-:-:S03]  /*e620*/  ISETP.GE.U32.AND.EX P1, PT, R22, UR7, PT, P1 ;  /* 0x0000000716007c0c */ /* 0x000fc6000bf26110 */
[----:B------:R0:W-:Y:S04]  /*e630*/  STL [R1+0x78], R19 ;  /* 0x0000781301007387 */ /* 0x0001e80000100800 */
[----:B------:R0:W-:Y:S06]  /*e640*/  STL [R1+0x7c], R2 ;  /* 0x00007c0201007387 */ /* 0x0001ec0000100800 */
[----:B------:R-:W-:Y:S05]  /*e650*/  @P1 BRA `(.L_x_296) ;  /* 0x00000004006c1947 */ /* 0x000fea0003800000 */
[----:B------:R-:W1:Y:S01]  /*e660*/  S2R R14, SR_CTAID.X ;  /* 0x00000000000e7919 */ /* 0x000e620000002500 */
[----:B------:R-:W2:Y:S01]  /*e670*/  LDC.64 R8, c[0x0][0x628] ;  /* 0x00018a00ff087b82 */ /* 0x000ea20000000a00 */
[----:B------:R-:W-:Y:S01]  /*e680*/  ULDC UR6, c[0x0][0x150] ;  /* 0x0000540000067ab9 */ /* 0x000fe20000000800 */
[----:B------:R-:W-:Y:S01]  /*e690*/  IMAD.MOV.U32 R6, RZ, RZ, R19 ;  /* 0x000000ffff067224 */ /* 0x000fe200078e0013 */
[----:B------:R-:W0:Y:S01]  /*e6a0*/  S2R R16, SR_CTAID.Y ;  /* 0x0000000000107919 */ /* 0x000e220000002600 */
[----:B------:R-:W-:-:S04]  /*e6b0*/  IMAD.MOV.U32 R7, RZ, RZ, R22 ;  /* 0x000000ffff077224 */ /* 0x000fc800078e0016 */
[----:B------:R-:W0:Y:S08]  /*e6c0*/  LDC R17, c[0x0][0x144] ;  /* 0x00005100ff117b82 */ /* 0x000e300000000800 */
[----:B------:R-:W0:Y:S08]  /*e6d0*/  LDC R10, c[0x0][0x630] ;  /* 0x00018c00ff0a7b82 */ /* 0x000e300000000800 */
[----:B------:R-:W0:Y:S01]  /*e6e0*/  LDC.64 R12, c[0x0][0x620] ;  /* 0x00018800ff0c7b82 */ /* 0x000e220000000a00 */
[----:B--2---:R-:W-:-:S04]  /*e6f0*/  ISETP.NE.U32.AND P1, PT, R8, RZ, PT ;  /* 0x000000ff0800720c */ /* 0x004fc80003f25070 */
[----:B------:R-:W-:Y:S02]  /*e700*/  ISETP.NE.AND.EX P1, PT, R9, RZ, PT, P1 ;  /* 0x000000ff0900720c */ /* 0x000fe40003f25310 */
[----:B-1----:R-:W-:-:S05]  /*e710*/  I2FP.F32.U32 R0, R14 ;  /* 0x0000000e00007245 */ /* 0x002fca0000201000 */
[----:B------:R-:W-:-:S04]  /*e720*/  FMUL R0, R0, UR6 ;  /* 0x0000000600007c20 */ /* 0x000fc80008400000 */
[----:B------:R1:W2:Y:S02]  /*e730*/  F2I.U32.TRUNC.NTZ R15, R0 ;  /* 0x00000000000f7305 */ /* 0x0002a4000020f000 */
[----:B------:R-:W-:Y:S05]  /*e740*/  @!P1 BRA `(.L_x_297) ;  /* 0x0000000000289947 */ /* 0x000fea0003800000 */
[----:B-1----:R-:W1:Y:S02]  /*e750*/  LDC R0, c[0x0][0x634] ;  /* 0x00018d00ff007b82 */ /* 0x002e640000000800 */
[----:B-1----:R-:W-:-:S05]  /*e760*/  IADD3 R7, P1, R19, R0, RZ ;  /* 0x0000000013077210 */ /* 0x002fca0007f3e0ff */
[----:B------:R-:W-:-:S04]  /*e770*/  IMAD.X R11, RZ, RZ, R22, P1 ;  /* 0x000000ffff0b7224 */ /* 0x000fc800008e0616 */
[----:B0-----:R-:W-:-:S04]  /*e780*/  IMAD.WIDE.U32 R2, R11, R8, RZ ;  /* 0x000000080b027225 */ /* 0x001fc800078e00ff */
[----:B------:R-:W-:-:S04]  /*e790*/  IMAD.WIDE.U32 R4, P1, R7, R9, R2 ;  /* 0x0000000907047225 */ /* 0x000fc80007820002 */
[----:B------:R-:W-:-:S04]  /*e7a0*/  IMAD.WIDE.U32 R2, R7, R8, RZ ;  /* 0x0000000807027225 */ /* 0x000fc800078e00ff */
[----:B------:R-:W-:Y:S01]  /*e7b0*/  IMAD.X R7, RZ, RZ, RZ, P1 ;  /* 0x000000ffff077224 */ /* 0x000fe200008e06ff */
[----:B------:R-:W-:Y:S01]  /*e7c0*/  IADD3 RZ, P1, R3, R4, RZ ;  /* 0x0000000403ff7210 */ /* 0x000fe20007f3e0ff */
[----:B------:R-:W-:-:S04]  /*e7d0*/  IMAD.MOV.U32 R6, RZ, RZ, R5 ;  /* 0x000000ffff067224 */ /* 0x000fc800078e0005 */
[----:B------:R-:W-:-:S08]  /*e7e0*/  IMAD.WIDE.U32.X R6, R11, R9, R6, P1 ;  /* 0x000000090b067225 */ /* 0x000fd000008e0406 */
.L_x_297:
[-CC-:B0---4-:R-:W-:Y:S01]  /*e7f0*/  SHF.R.U64 R24, R6, R10.reuse, R7.reuse ;  /* 0x0000000a06187219 */ /* 0x191fe20000001207 */
[----:B------:R-:W0:Y:S01]  /*e800*/  LDC.64 R20, c[0x0][0x640] ;  /* 0x00019000ff147b82 */ /* 0x000e220000000a00 */
[----:B-1----:R-:W-:Y:S01]  /*e810*/  SHF.R.U32.HI R0, RZ, R10, R7 ;  /* 0x0000000aff007219 */ /* 0x002fe20000011607 */
[----:B------:R-:W-:Y:S01]  /*e820*/  IMAD.MOV.U32 R2, RZ, RZ, R19 ;  /* 0x000000ffff027224 */ /* 0x000fe200078e0013 */
[----:B------:R-:W-:Y:S01]  /*e830*/  IADD3 R5, P1, RZ, -R24, RZ ;  /* 0x80000018ff057210 */ /* 0x000fe20007f3e0ff */
[----:B--2---:R-:W-:Y:S01]  /*e840*/  IMAD.MOV R15, RZ, RZ, -R15 ;  /* 0x000000ffff0f7224 */ /* 0x004fe200078e0a0f */
[----:B------:R-:W-:Y:S01]  /*e850*/  ULDC UR6, c[0x0][0x154] ;  /* 0x0000550000067ab9 */ /* 0x000fe20000000800 */
[----:B------:R-:W-:Y:S02]  /*e860*/  IMAD.MOV.U32 R7, RZ, RZ, 0x1 ;  /* 0x00000001ff077424 */ /* 0x000fe400078e00ff */
[----:B------:R-:W1:Y:S01]  /*e870*/  LDC R4, c[0x0][0x618] ;  /* 0x00018600ff047b82 */ /* 0x000e620000000800 */
[----:B------:R-:W-:-:S02]  /*e880*/  IMAD.X R3, RZ, RZ, ~R0, P1 ;  /* 0x000000ffff037224 */ /* 0x000fc400008e0e00 */
[----:B------:R-:W-:Y:S02]  /*e890*/  IMAD R15, R17, R15, R14 ;  /* 0x0000000f110f7224 */ /* 0x000fe400078e020e */
[-C--:B------:R-:W-:Y:S02]  /*e8a0*/  IMAD R0, R3, R12.reuse, RZ ;  /* 0x0000000c03007224 */ /* 0x080fe400078e02ff */
[----:B------:R-:W-:Y:S01]  /*e8b0*/  IMAD.MOV.U32 R3, RZ, RZ, R22 ;  /* 0x000000ffff037224 */ /* 0x000fe200078e0016 */
[----:B------:R-:W2:Y:S01]  /*e8c0*/  LDC R6, c[0x0][0x608] ;  /* 0x00018200ff067b82 */ /* 0x000ea20000000800 */
[----:B------:R-:W-:-:S04]  /*e8d0*/  IMAD.WIDE.U32 R2, R5, R12, R2 ;  /* 0x0000000c05027225 */ /* 0x000fc800078e0002 */
[----:B------:R-:W-:-:S03]  /*e8e0*/  IMAD R5, R5, R13, R0 ;  /* 0x0000000d05057224 */ /* 0x000fc600078e0200 */
[----:B------:R-:W4:Y:S01]  /*e8f0*/  LDC R18, c[0x0][0x658] ;  /* 0x00019600ff127b82 */ /* 0x000f220000000800 */
[----:B------:R-:W-:Y:S01]  /*e900*/  I2FP.F32.U32 R0, R16 ;  /* 0x0000001000007245 */ /* 0x000fe20000201000 */
[----:B------:R-:W-:Y:S01]  /*e910*/  IMAD.IADD R3, R3, 0x1, R5 ;  /* 0x0000000103037824 */ /* 0x000fe200078e0205 */
[----:B0-----:R-:W-:Y:S01]  /*e920*/  ISETP.NE.U32.AND P1, PT, R20, RZ, PT ;  /* 0x000000ff1400720c */ /* 0x001fe20003f25070 */
[----:B------:R-:W-:Y:S02]  /*e930*/  IMAD.MOV.U32 R5, RZ, RZ, -0x1 ;  /* 0xffffffffff057424 */ /* 0x000fe400078e00ff */
[----:B------:R-:W-:Y:S02]  /*e940*/  FMUL R0, R0, UR6 ;  /* 0x0000000600007c20 */ /* 0x000fe40008400000 */
[----:B------:R-:W0:Y:S01]  /*e950*/  LDC R13, c[0x0][0x148] ;  /* 0x00005200ff0d7b82 */ /* 0x000e220000000800 */
[----:B-1----:R-:W-:Y:S01]  /*e960*/  SHF.R.U64 R10, R2, R4, R3 ;  /* 0x00000004020a7219 */ /* 0x002fe20000001203 */
[----:B------:R1:W0:Y:S01]  /*e970*/  F2I.U32.TRUNC.NTZ R12, R0 ;  /* 0x00000000000c7305 */ /* 0x000222000020f000 */
[----:B------:R-:W-:-:S02]  /*e980*/  ISETP.NE.AND.EX P1, PT, R21, RZ, PT, P1 ;  /* 0x000000ff1500720c */ /* 0x000fc40003f25310 */
[----:B------:R-:W-:-:S03]  /*e990*/  SHF.R.U32.HI R3, RZ, R4, R3 ;  /* 0x00000004ff037219 */ /* 0x000fc60000011603 */
[----:B------:R-:W0:Y:S01]  /*e9a0*/  LDC R14, c[0x0][0x600] ;  /* 0x00018000ff0e7b82 */ /* 0x000e220000000800 */
[-CC-:B--2---:R-:W-:Y:S02]  /*e9b0*/  SHF.R.U64 R8, R10, R6.reuse, R3.reuse ;  /* 0x000000060a087219 */ /* 0x184fe40000001203 */
[----:B------:R-:W-:-:S05]  /*e9c0*/  SHF.R.U32.HI R3, RZ, R6, R3 ;  /* 0x00000006ff037219 */ /* 0x000fca0000011603 */
[----:B------:R-:W2:Y:S01]  /*e9d0*/  LDC R19, c[0x0][0x648] ;  /* 0x00019200ff137b82 */ /* 0x000ea20000000800 */
[-CC-:B----4-:R-:W-:Y:S02]  /*e9e0*/  SHF.R.U64 R11, R8, R18.reuse, R3.reuse ;  /* 0x00000012080b7219 */ /* 0x190fe40000001203 */
[-C--:B------:R-:W-:Y:S02]  /*e9f0*/  SHF.L.U32 R5, R5, R18.reuse, RZ ;  /* 0x0000001205057219 */ /* 0x080fe400000006ff */
[-C--:B------:R-:W-:Y:S01]  /*ea00*/  SHF.R.U32.HI R3, RZ, R18.reuse, R3 ;  /* 0x00000012ff037219 */ /* 0x080fe20000011603 */
[----:B------:R-:W-:Y:S01]  /*ea10*/  IMAD.MOV.U32 R2, RZ, RZ, R11 ;  /* 0x000000ffff027224 */ /* 0x000fe200078e000b */
[----:B------:R-:W-:Y:S01]  /*ea20*/  SHF.L.U32 R34, R7, R18, RZ ;  /* 0x0000001207227219 */ /* 0x000fe200000006ff */
[----:B------:R-:W4:Y:S01]  /*ea30*/  LDC R22, c[0x0][0x638] ;  /* 0x00018e00ff167b82 */ /* 0x000f220000000800 */
[----:B------:R-:W-:-:S07]  /*ea40*/  LOP3.LUT R17, RZ, R5, RZ, 0x33, !PT ;  /* 0x00000005ff117212 */ /* 0x000fce00078e33ff */
[----:B------:R-:W0:Y:S01]  /*ea50*/  LDC R23, c[0x0][0x610] ;  /* 0x00018400ff177b82 */ /* 0x000e220000000800 */
[----:B-1----:R-:W-:Y:S05]  /*ea60*/  @!P1 BRA `(.L_x_298) ;  /* 0x0000000000289947 */ /* 0x002fea0003800000 */
[----:B------:R-:W1:Y:S02]  /*ea70*/  LDC R0, c[0x0][0x64c] ;  /* 0x00019300ff007b82 */ /* 0x000e640000000800 */
[----:B-1----:R-:W-:-:S05]  /*ea80*/  IADD3 R7, P1, R11, R0, RZ ;  /* 0x000000000b077210 */ /* 0x002fca0007f3e0ff */
        /* <DEDUP_REMOVED lines=8> */
.L_x_298:
[----:B--2---:R-:W-:Y:S01]  /*eb10*/  SHF.R.U64 R0, R2, R19, R3 ;  /* 0x0000001302007219 */ /* 0x004fe20000001203 */
[----:B0-----:R-:W-:Y:S01]  /*eb20*/  VIADD R3, R14, 0xffffffff ;  /* 0xffffffff0e037836 */ /* 0x001fe20000000000 */
[----:B------:R-:W-:Y:S01]  /*eb30*/  LOP3.LUT R5, R8, R17, RZ, 0xc0, !PT ;  /* 0x0000001108057212 */ /* 0x000fe200078ec0ff */
[----:B------:R-:W-:Y:S01]  /*eb40*/  IMAD.MOV R12, RZ, RZ, -R12 ;  /* 0x000000ffff0c7224 */ /* 0x000fe200078e0a0c */
[----:B------:R-:W-:Y:S01]  /*eb50*/  R2UR UR22, R24 ;  /* 0x00000000181672ca */ /* 0x000fe200000e0000 */
[----:B------:R-:W-:Y:S01]  /*eb60*/  IMAD.MOV R2, RZ, RZ, -R0 ;  /* 0x000000ffff027224 */ /* 0x000fe200078e0a00 */
[----:B------:R-:W-:Y:S01]  /*eb70*/  LOP3.LUT R3, R10, R3, RZ, 0xc0, !PT ;  /* 0x000000030a037212 */ /* 0x000fe200078ec0ff */
[----:B------:R-:W-:Y:S02]  /*eb80*/  IMAD R34, R34, R0, R5 ;  /* 0x0000000022227224 */ /* 0x000fe400078e0205 */
[----:B------:R-:W-:Y:S02]  /*eb90*/  @P3 IMAD R15, R13, R12, R16 ;  /* 0x0000000c0d0f3224 */ /* 0x000fe400078e0210 */
[----:B----4-:R-:W-:-:S02]  /*eba0*/  IMAD R0, R2, R22, R11 ;  /* 0x0000001602007224 */ /* 0x010fc400078e020b */
[----:B------:R-:W-:Y:S02]  /*ebb0*/  IMAD R34, R34, R23, R15 ;  /* 0x0000001722227224 */ /* 0x000fe400078e020f */
[----:B------:R-:W-:Y:S02]  /*ebc0*/  IMAD R3, R0, R14, R3 ;  /* 0x0000000e00037224 */ /* 0x000fe400078e0203 */
[----:B------:R-:W-:-:S03]  /*ebd0*/  IMAD.MOV.U32 R0, RZ, RZ, 0x1 ;  /* 0x00000001ff007424 */ /* 0x000fc600078e00ff */
[----:B------:R-:W-:Y:S02]  /*ebe0*/  SEL R2, R3, R34, !P3 ;  /* 0x0000002203027207 */ /* 0x000fe40005800000 */
[----:B------:R-:W-:-:S03]  /*ebf0*/  SEL R34, R34, R3, !P3 ;  /* 0x0000000322227207 */ /* 0x000fc60005800000 */
[----:B------:R1:W-:Y:S04]  /*ec00*/  STL [R1+0x7c], R2 ;  /* 0x00007c0201007387 */ /* 0x0003e80000100800 */
.L_x_296:
[----:B------:R2:W-:Y:S01]  /*ec10*/  STL [R1+0x80], R34 ;  /* 0x0000802201007387 */ /* 0x0005e20000100800 */
[----:B------:R-:W-:-:S13]  /*ec20*/  LOP3.LUT P1, RZ, R0, 0xff, RZ, 0xc0, !PT ;  /* 0x000000ff00ff7812 */ /* 0x000fda000782c0ff */
[----:B--2---:R-:W-:Y:S05]  /*ec30*/  @P1 BRA `(.L_x_299) ;  /* 0xffffff2400801947 */ /* 0x004fea000383ffff */
[----:B------:R-:W-:Y:S05]  /*ec40*/  EXIT ;  /* 0x000000000000794d */ /* 0x000fea0003800000 */
.L_x_7:
[----:B------:R-:W2:Y:S01]  /*ec50*/  LDL R22, [R1+0x78] ;  /* 0x0000780001167983 */ /* 0x000ea20000100800 */
[----:B0-----:R-:W-:-:S03]  /*ec60*/  ULDC.64 UR4, c[0x0][0x650] ;  /* 0x0001940000047ab9 */ /* 0x001fc60000000a00 */
[----:B-1----:R-:W3:Y:S01]  /*ec70*/  LDL R23, [R1+0x74] ;  /* 0x0000740001177983 */ /* 0x002ee20000100800 */
[----:B------:R-:W-:Y:S01]  /*ec80*/  PRMT R4, RZ, 0x7610, R4 ;  /* 0x00007610ff047816 */ /* 0x000fe20000000004 */
[----:B------:R-:W-:Y:S02]  /*ec90*/  IMAD.MOV.U32 R5, RZ, RZ, -0x1 ;  /* 0xffffffffff057424 */ /* 0x000fe400078e00ff */
[----:B------:R-:W-:Y:S02]  /*eca0*/  IMAD.MOV.U32 R7, RZ, RZ, -0x1 ;  /* 0xffffffffff077424 */ /* 0x000fe400078e00ff */
[----:B------:R-:W-:Y:S01]  /*ecb0*/  IMAD.MOV.U32 R6, RZ, RZ, -0x1 ;  /* 0xffffffffff067424 */ /* 0x000fe200078e00ff */
[----:B--2---:R-:W-:-:S04]  /*ecc0*/  ISETP.GE.U32.AND P0, PT, R22, UR4, PT ;  /* 0x0000000416007c0c */ /* 0x004fc8000bf06070 */
[----:B---3--:R-:W-:-:S13]  /*ecd0*/  ISETP.GE.U32.AND.EX P0, PT, R23, UR5, PT, P0 ;  /* 0x0000000517007c0c */ /* 0x008fda000bf06100 */
[----:B------:R-:W-:Y:S05]  /*ece0*/  @P0 BRA `(.L_x_300) ;  /* 0x00000004002c0947 */ /* 0x000fea0003800000 */
[----:B------:R-:W0:Y:S01]  /*ecf0*/  LDC.64 R14, c[0x0][0x628] ;  /* 0x00018a00ff0e7b82 */ /* 0x000e220000000a00 */
[----:B------:R-:W-:Y:S02]  /*ed00*/  IMAD.MOV.U32 R8, RZ, RZ, R22 ;  /* 0x000000ffff087224 */ /* 0x000fe400078e0016 */
[----:B------:R-:W-:-:S05]  /*ed10*/  IMAD.MOV.U32 R9, RZ, RZ, R23 ;  /* 0x000000ffff097224 */ /* 0x000fca00078e0017 */
[----:B------:R-:W1:Y:S08]  /*ed20*/  LDC R10, c[0x0][0x630] ;  /* 0x00018c00ff0a7b82 */ /* 0x000e700000000800 */
[----:B------:R-:W2:Y:S01]  /*ed30*/  LDC.64 R16, c[0x0][0x620] ;  /* 0x00018800ff107b82 */ /* 0x000ea20000000a00 */
[----:B0-----:R-:W-:-:S04]  /*ed40*/  ISETP.NE.U32.AND P0, PT, R14, RZ, PT ;  /* 0x000000ff0e00720c */ /* 0x001fc80003f05070 */
[----:B------:R-:W-:-:S13]  /*ed50*/  ISETP.NE.AND.EX P0, PT, R15, RZ, PT, P0 ;  /* 0x000000ff0f00720c */ /* 0x000fda0003f05300 */
[----:B-12---:R-:W-:Y:S05]  /*ed60*/  @!P0 BRA `(.L_x_301) ;  /* 0x0000000000288947 */ /* 0x006fea0003800000 */
        /* <DEDUP_REMOVED lines=10> */
.L_x_301:
[----:B------:R-:W0:Y:S01]  /*ee10*/  LDC.64 R20, c[0x0][0x640] ;  /* 0x00019000ff147b82 */ /* 0x000e220000000a00 */
[-CC-:B------:R-:W-:Y:S02]  /*ee20*/  SHF.R.U64 R14, R8, R10.reuse, R9.reuse ;  /* 0x0000000a080e7219 */ /* 0x180fe40000001209 */
[----:B------:R-:W-:Y:S02]  /*ee30*/  SHF.R.U32.HI R4, RZ, R10, R9 ;  /* 0x0000000aff047219 */ /* 0x000fe40000011609 */
[----:B------:R-:W-:-:S03]  /*ee40*/  IADD3 R7, P0, RZ, -R14, RZ ;  /* 0x8000000eff077210 */ /* 0x000fc60007f1e0ff */
[----:B------:R-:W1:Y:S02]  /*ee50*/  LDC R8, c[0x0][0x618] ;  /* 0x00018600ff087b82 */ /* 0x000e640000000800 */
[----:B------:R-:W-:Y:S02]  /*ee60*/  IMAD.X R5, RZ, RZ, ~R4, P0 ;  /* 0x000000ffff057224 */ /* 0x000fe400000e0e04 */
[----:B------:R-:W-:Y:S02]  /*ee70*/  IMAD.MOV.U32 R4, RZ, RZ, R22 ;  /* 0x000000ffff047224 */ /* 0x000fe400078e0016 */
[-C--:B------:R-:W-:Y:S02]  /*ee80*/  IMAD R6, R5, R16.reuse, RZ ;  /* 0x0000001005067224 */ /* 0x080fe400078e02ff */
[----:B------:R-:W2:Y:S01]  /*ee90*/  LDC R18, c[0x0][0x608] ;  /* 0x00018200ff127b82 */ /* 0x000ea20000000800 */
[----:B------:R-:W-:Y:S02]  /*eea0*/  IMAD.MOV.U32 R5, RZ, RZ, R23 ;  /* 0x000000ffff057224 */ /* 0x000fe400078e0017 */
[----:B------:R-:W-:-:S05]  /*eeb0*/  IMAD.WIDE.U32 R4, R7, R16, R4 ;  /* 0x0000001007047225 */ /* 0x000fca00078e0004 */
[----:B------:R-:W3:Y:S01]  /*eec0*/  LDC R19, c[0x0][0x658] ;  /* 0x00019600ff137b82 */ /* 0x000ee20000000800 */
[----:B------:R-:W-:Y:S01]  /*eed0*/  IMAD R7, R7, R17, R6 ;  /* 0x0000001107077224 */ /* 0x000fe200078e0206 */
[----:B0-----:R-:W-:Y:S01]  /*eee0*/  ISETP.NE.U32.AND P0, PT, R20, RZ, PT ;  /* 0x000000ff1400720c */ /* 0x001fe20003f05070 */
[----:B------:R-:W-:Y:S02]  /*eef0*/  IMAD.MOV.U32 R6, RZ, RZ, -0x1 ;  /* 0xffffffffff067424 */ /* 0x000fe400078e00ff */
[----:B------:R-:W-:Y:S01]  /*ef00*/  IMAD.IADD R5, R5, 0x1, R7 ;  /* 0x0000000105057824 */ /* 0x000fe200078e0207 */
[----:B------:R-:W-:Y:S02]  /*ef10*/  ISETP.NE.AND.EX P0, PT, R21, RZ, PT, P0 ;  /* 0x000000ff1500720c */ /* 0x000fe40003f05300 */
[----:B------:R-:W0:Y:S02]  /*ef20*/  LDC R17, c[0x0][0x600] ;  /* 0x00018000ff117b82 */ /* 0x000e240000000800 */
[----:B-1----:R-:W-:-:S02]  /*ef30*/  SHF.R.U64 R10, R4, R8, R5 ;  /* 0x00000008040a7219 */ /* 0x002fc40000001205 */
[----:B------:R-:W-:-:S04]  /*ef40*/  SHF.R.U32.HI R5, RZ, R8, R5 ;  /* 0x00000008ff057219 */ /* 0x000fc80000011605 */
[----:B------:R-:W1:Y:S01]  /*ef50*/  LDC R22, c[0x0][0x648] ;  /* 0x00019200ff167b82 */ /* 0x000e620000000800 */
[-CC-:B--2---:R-:W-:Y:S02]  /*ef60*/  SHF.R.U64 R15, R10, R18.reuse, R5.reuse ;  /* 0x000000120a0f7219 */ /* 0x184fe40000001205 */
[----:B------:R-:W-:Y:S01]  /*ef70*/  SHF.R.U32.HI R4, RZ, R18, R5 ;  /* 0x00000012ff047219 */ /* 0x000fe20000011605 */
[----:B------:R-:W-:-:S04]  /*ef80*/  IMAD.MOV.U32 R18, RZ, RZ, 0x1 ;  /* 0x00000001ff127424 */ /* 0x000fc800078e00ff */
[----:B------:R-:W2:Y:S01]  /*ef90*/  LDC R23, c[0x0][0x638] ;  /* 0x00018e00ff177b82 */ /* 0x000ea20000000800 */
[-CC-:B---3--:R-:W-:Y:S02]  /*efa0*/  SHF.R.U64 R16, R15, R19.reuse, R4.reuse ;  /* 0x000000130f107219 */ /* 0x188fe40000001204 */
[-C--:B------:R-:W-:Y:S02]  /*efb0*/  SHF.L.U32 R6, R6, R19.reuse, RZ ;  /* 0x0000001306067219 */ /* 0x080fe400000006ff */
[----:B------:R-:W-:Y:S01]  /*efc0*/  SHF.R.U32.HI R5, RZ, R19, R4 ;  /* 0x00000013ff057219 */ /* 0x000fe20000011604 */
[----:B------:R-:W-:Y:S01]  /*efd0*/  IMAD.MOV.U32 R4, RZ, RZ, R16 ;  /* 0x000000ffff047224 */ /* 0x000fe200078e0010 */
[----:B------:R-:W-:Y:S01]  /*efe0*/  LOP3.LUT R24, RZ, R6, RZ, 0x33, !PT ;  /* 0x00000006ff187212 */ /* 0x000fe200078e33ff */
[----:B------:R-:W3:Y:S01]  /*eff0*/  LDC R25, c[0x0][0x610] ;  /* 0x00018400ff197b82 */ /* 0x000ee20000000800 */
[----:B------:R-:W-:Y:S05]  /*f000*/  @!P0 BRA `(.L_x_302) ;  /* 0x0000000000288947 */ /* 0x000fea0003800000 */
        /* <DEDUP_REMOVED lines=10> */
.L_x_302:
[----:B-1----:R-:W-:Y:S01]  /*f0b0*/  SHF.R.U64 R4, R4, R22, R5 ;  /* 0x0000001604047219 */ /* 0x002fe20000001205 */
[----:B0-----:R-:W-:Y:S01]  /*f0c0*/  VIADD R7, R17, 0xffffffff ;  /* 0xffffffff11077836 */ /* 0x001fe20000000000 */
[----:B------:R-:W-:Y:S01]  /*f0d0*/  SHF.L.U32 R18, R18, R19, RZ ;  /* 0x0000001312127219 */ /* 0x000fe200000006ff */
[----:B------:R-:W-:Y:S01]  /*f0e0*/  @P3 IMAD R0, R11, R12, R2 ;  /* 0x0000000c0b003224 */ /* 0x000fe200078e0202 */
[----:B------:R-:W-:Y:S01]  /*f0f0*/  LOP3.LUT R3, R15, R24, RZ, 0xc0, !PT ;  /* 0x000000180f037212 */ /* 0x000fe200078ec0ff */
[----:B------:R-:W-:Y:S01]  /*f100*/  IMAD.MOV R5, RZ, RZ, -R4 ;  /* 0x000000ffff057224 */ /* 0x000fe200078e0a04 */
[----:B------:R-:W-:Y:S01]  /*f110*/  LOP3.LUT R7, R10, R7, RZ, 0xc0, !PT ;  /* 0x000000070a077212 */ /* 0x000fe200078ec0ff */
[----:B------:R-:W-:Y:S02]  /*f120*/  IMAD.MOV.U32 R6, RZ, RZ, R14 ;  /* 0x000000ffff067224 */ /* 0x000fe400078e000e */
[----:B------:R-:W-:Y:S02]  /*f130*/  IMAD R3, R18, R4, R3 ;  /* 0x0000000412037224 */ /* 0x000fe400078e0203 */
[----:B--2---:R-:W-:-:S02]  /*f140*/  IMAD R2, R5, R23, R16 ;  /* 0x0000001705027224 */ /* 0x004fc400078e0210 */
[----:B---3--:R-:W-:Y:S02]  /*f150*/  IMAD R0, R3, R25, R0 ;  /* 0x0000001903007224 */ /* 0x008fe400078e0200 */
[----:B------:R-:W-:Y:S02]  /*f160*/  IMAD R5, R2, R17, R7 ;  /* 0x0000001102057224 */ /* 0x000fe400078e0207 */
[----:B------:R-:W-:-:S03]  /*f170*/  IMAD.MOV.U32 R4, RZ, RZ, 0x1 ;  /* 0x00000001ff047424 */ /* 0x000fc600078e00ff */
[----:B------:R-:W-:Y:S02]  /*f180*/  SEL R7, R5, R0, !P3 ;  /* 0x0000000005077207 */ /* 0x000fe40005800000 */
[----:B------:R-:W-:-:S07]  /*f190*/  SEL R5, R0, R5, !P3 ;  /* 0x0000000500057207 */ /* 0x000fce0005800000 */
.L_x_300:
[----:B------:R-:W-:-:S08]  /*f1a0*/  NOP ;  /* 0x0000000000007918 */ /* 0x000fd00000000000 */
[----:B------:R-:W0:-:S00]  /*f1b0*/  USETMAXREG.DEALLOC.CTAPOOL 0x28 ;  /* 0x00000028000079c8 */ /* 0x000e0000080e0500 */
[----:B------:R-:W-:-:S13]  /*f1c0*/  ISETP.NE.AND P0, PT, RZ, UR8, PT ;  /* 0x00000008ff007c0c */ /* 0x000fda000bf05270 */
[----:B------:R-:W-:Y:S05]  /*f1d0*/  @P0 EXIT ;  /* 0x000000000000094d */ /* 0x000fea0003800000 */
[----:B0-----:R-:W-:Y:S01]  /*f1e0*/  LOP3.LUT P0, RZ, R4, 0xff, RZ, 0xc0, !PT ;  /* 0x000000ff04ff7812 */ /* 0x001fe2000780c0ff */
[----:B------:R-:W-:Y:S02]  /*f1f0*/  IMAD.MOV.U32 R8, RZ, RZ, 0x1 ;  /* 0x00000001ff087424 */ /* 0x000fe400078e00ff */
[----:B------:R-:W-:-:S10]  /*f200*/  IMAD.MOV.U32 R11, RZ, RZ, RZ ;  /* 0x000000ffff0b7224 */ /* 0x000fd400078e00ff */
[----:B------:R-:W-:Y:S05]  /*f210*/  @!P0 BRA `(.L_x_303) ;  /* 0x0000000c00608947 */ /* 0x000fea0003800000 */
[----:B------:R-:W0:Y:S01]  /*f220*/  S2UR UR12, SR_CgaCtaId ;  /* 0x00000000000c79c3 */ /* 0x000e220000008800 */
[----:B------:R-:W-:Y:S01]  /*f230*/  ULDC UR4, c[0x0][0x28c] ;  /* 0x0000a30000047ab9 */ /* 0x000fe20000000800 */
[----:B------:R-:W-:Y:S01]  /*f240*/  ULDC UR6, c[0x0][0x658] ;  /* 0x0001960000067ab9 */ /* 0x000fe20000000800 */
[----:B------:R-:W-:Y:S01]  /*f250*/  UIADD3 UR10, UR4, 0x7f, URZ ;  /* 0x0000007f040a7890 */ /* 0x000fe2000fffe03f */
[----:B------:R-:W-:Y:S01]  /*f260*/  BSSY B0, `(.L_x_303) ;  /* 0x00000d3000007945 */ /* 0x000fe20003800000 */
[----:B------:R-:W-:Y:S01]  /*f270*/  UMOV UR7, 0xffffffff ;  /* 0xffffffff00077882 */ /* 0x000fe20000000000 */
[----:B------:R-:W-:Y:S01]  /*f280*/  ULDC UR5, c[0x0][0x600] ;  /* 0x0001800000057ab9 */ /* 0x000fe20000000800 */
[----:B------:R-:W-:Y:S01]  /*f290*/  UMOV UR9, 0x1 ;  /* 0x0000000100097882 */ /* 0x000fe20000000000 */
[----:B------:R-:W-:Y:S01]  /*f2a0*/  USHF.L.U32 UR7, UR7, UR6, URZ ;  /* 0x0000000607077299 */ /* 0x000fe2000800063f */
[----:B------:R-:W-:Y:S01]  /*f2b0*/  IMAD.MOV.U32 R10, RZ, RZ, 0x1 ;  /* 0x00000001ff0a7424 */ /* 0x000fe200078e00ff */
[----:B------:R-:W-:Y:S01]  /*f2c0*/  UIADD3 UR4, UR5, -0x1, URZ ;  /* 0xffffffff05047890 */ /* 0x000fe2000fffe03f */
[----:B------:R-:W-:Y:S01]  /*f2d0*/  IMAD.MOV.U32 R8, RZ, RZ, 0x1 ;  /* 0x00000001ff087424 */ /* 0x000fe200078e00ff */
[----:B------:R-:W-:Y:S01]  /*f2e0*/  USHF.R.S32.HI UR11, URZ, 0x1f, UR10 ;  /* 0x0000001f3f0b7899 */ /* 0x000fe2000801140a */
[----:B------:R-:W-:Y:S01]  /*f2f0*/  IMAD.MOV.U32 R11, RZ, RZ, RZ ;  /* 0x000000ffff0b7224 */ /* 0x000fe200078e00ff */
[----:B------:R-:W-:Y:S01]  /*f300*/  ULDC UR8, c[0x0][0xc] ;  /* 0x0000030000087ab9 */ /* 0x000fe20000000800 */
[----:B------:R-:W-:-:S02]  /*f310*/  USHF.L.U32 UR5, UR9, UR6, URZ ;  /* 0x0000000609057299 */ /* 0x000fc4000800063f */
[----:B------:R-:W-:Y:S01]  /*f320*/  ULEA.HI UR11, UR11, UR10, URZ, 0x7 ;  /* 0x0000000a0b0b7291 */ /* 0x000fe2000f8f383f */
[----:B------:R-:W-:Y:S01]  /*f330*/  ULDC UR9, c[0x0][0x10] ;  /* 0x0000040000097ab9 */ /* 0x000fe20000000800 */
[----:B------:R-:W-:Y:S02]  /*f340*/  ULOP3.LUT UR6, URZ, UR7, URZ, 0x33, !UPT ;  /* 0x000000073f067292 */ /* 0x000fe4000f8e333f */
[----:B------:R-:W-:Y:S01]  /*f350*/  UIMAD.WIDE.U32 UR8, UR8, UR9, URZ ;  /* 0x00000009080872a5 */ /* 0x000fe2000f8e003f */
[----:B------:R-:W-:Y:S01]  /*f360*/  ULDC UR7, c[0x0][0x14] ;  /* 0x0000050000077ab9 */ /* 0x000fe20000000800 */
[----:B------:R-:W-:Y:S01]  /*f370*/  USHF.R.S32.HI UR20, URZ, 0x7, UR11 ;  /* 0x000000073f147899 */ /* 0x000fe2000801140b */
[----:B0-----:R-:W-:Y:S01]  /*f380*/  IMAD.U32 R0, RZ, RZ, UR12 ;  /* 0x0000000cff007e24 */ /* 0x001fe2000f8e00ff */
[----:B------:R-:W-:Y:S02]  /*f390*/  UIMAD.WIDE.U32 UR24, UR8, UR7, URZ ;  /* 0x00000007081872a5 */ /* 0x000fe4000f8e003f */
[----:B------:R-:W-:-:S02]  /*f3a0*/  UIMAD UR18, UR9, UR7, URZ ;  /* 0x00000007091272a4 */ /* 0x000fc4000f8e023f */
[----:B------:R-:W-:Y:S02]  /*f3b0*/  ULOP3.LUT UR23, UR13, 0x2, URZ, 0xfc, !UPT ;  /* 0x000000020d177892 */ /* 0x000fe4000f8efc3f */
[----:B------:R-:W-:Y:S02]  /*f3c0*/  UIADD3 UR18, UR25, UR18, URZ ;  /* 0x0000001219127290 */ /* 0x000fe4000fffe03f */
[----:B------:R-:W-:Y:S01]  /*f3d0*/  UIADD3 UR28, UR20, 0x1, URZ ;  /* 0x00000001141c7890 */ /* 0x000fe2000fffe03f */
[----:B------:R-:W-:-:S11]  /*f3e0*/  ULDC.64 UR26, c[0x0][0x198] ;  /* 0x00006600001a7ab9 */ /* 0x000fd60000000a00 */
.L_x_314:
[----:B------:R-:W-:-:S03]  /*f3f0*/  UMOV UR7, 0xffffffff ;  /* 0xffffffff00077882 */ /* 0x000fc60000000000 */
[----:B------:R-:W-:Y:S05]  /*f400*/  BRA.DIV UR7, `(.L_x_304) ;  /* 0x0000000e07bc7947 */ /* 0x000fea000b800000 */
[----:B------:R-:W-:-:S13]  /*f410*/  ELECT P0, URZ, PT ;  /* 0x00000000003f782f */ /* 0x000fda0003800000 */
.L_x_324:
[----:B------:R-:W0:Y:S01]  /*f420*/  LDC R2, c[0x0][0x28c] ;  /* 0x0000a300ff027b82 */ /* 0x000e220000000800 */
[----:B------:R-:W-:Y:S01]  /*f430*/  BSSY B1, `(.L_x_305) ;  /* 0x000003c000017945 */ /* 0x000fe20003800000 */
[----:B0-----:R-:W-:-:S13]  /*f440*/  ISETP.LT.OR P0, PT, R2, 0x1, !P0 ;  /* 0x000000010200780c */ /* 0x001fda0004701670 */
[----:B------:R-:W-:Y:S05]  /*f450*/  @P0 BRA `(.L_x_306) ;  /* 0x0000000000e40947 */ /* 0x000fea0003800000 */
[----:B------:R-:W-:Y:S02]  /*f460*/  IMAD R5, R5, 0x2, R0 ;  /* 0x0000000205057824 */ /* 0x000fe400078e0200 */
[----:B------:R-:W-:Y:S02]  /*f470*/  IMAD.SHL.U32 R9, R7, 0x100, RZ ;  /* 0x0000010007097824 */ /* 0x000fe400078e00ff */
[----:B------:R-:W-:Y:S02]  /*f480*/  IMAD.MOV.U32 R14, RZ, RZ, RZ ;  /* 0x000000ffff0e7224 */ /* 0x000fe400078e00ff */
[----:B------:R-:W-:Y:S02]  /*f490*/  IMAD.U32 R15, RZ, RZ, UR28 ;  /* 0x0000001cff0f7e24 */ /* 0x000fe4000f8e00ff */
[----:B------:R-:W-:Y:S02]  /*f4a0*/  IMAD.MOV.U32 R2, RZ, RZ, R8 ;  /* 0x000000ffff027224 */ /* 0x000fe400078e0008 */
[----:B------:R-:W-:-:S02]  /*f4b0*/  IMAD.MOV.U32 R3, RZ, RZ, R11 ;  /* 0x000000ffff037224 */ /* 0x000fc400078e000b */
[----:B------:R-:W-:-:S07]  /*f4c0*/  IMAD.SHL.U32 R7, R5, 0x40, RZ ;  /* 0x0000004005077824 */ /* 0x000fce00078e00ff */
.L_x_309:
[----:B------:R-:W0:Y:S01]  /*f4d0*/  S2UR UR7, SR_CgaCtaId ;  /* 0x00000000000779c3 */ /* 0x000e220000008800 */
[----:B------:R-:W1:Y:S01]  /*f4e0*/  S2R R16, SR_TID.X ;  /* 0x0000000000107919 */ /* 0x000e620000002100 */
[----:B------:R-:W-:Y:S02]  /*f4f0*/  MOV R5, 0x400 ;  /* 0x0000040000057802 */ /* 0x000fe40000000f00 */
[----:B------:R-:W-:Y:S01]  /*f500*/  SHF.L.U32 R4, R2, 0x1f, RZ ;  /* 0x0000001f02047819 */ /* 0x000fe200000006ff */
[----:B0-----:R-:W-:-:S05]  /*f510*/  IMAD.U32 R0, RZ, RZ, UR7 ;  /* 0x00000007ff007e24 */ /* 0x001fca000f8e00ff */
[----:B------:R-:W-:Y:S02]  /*f520*/  LEA R12, R0, R5, 0x18 ;  /* 0x00000005000c7211 */ /* 0x000fe400078ec0ff */
[----:B-1----:R-:W-:-:S03]  /*f530*/  LOP3.LUT P1, RZ, R16, 0x7f, RZ, 0xc0, !PT ;  /* 0x0000007f10ff7812 */ /* 0x002fc6000782c0ff */
[----:B------:R-:W-:-:S04]  /*f540*/  IMAD R13, R3, 0x8, R12 ;  /* 0x00000008030d7824 */ /* 0x000fc800078e020c */
[----:B------:R-:W0:Y:S06]  /*f550*/  SYNCS.PHASECHK.TRANS64.TRYWAIT P0, [R13+URZ+0x18], R4 ;  /* 0x000018040d0075a7 */ /* 0x000e2c000800017f */
[----:B------:R-:W1:Y:S01]  /*f560*/  @!P1 LDC R5, c[0x0][0x500] ;  /* 0x00014000ff059b82 */ /* 0x000e620000000800 */
[----:B0-----:R-:W-:Y:S05]  /*f570*/  @!P0 BRA `(.L_x_307) ;  /* 0x0000000c00808947 */ /* 0x001fea0003800000 */
.L_x_325:
[----:B------:R-:W-:Y:S01]  /*f580*/  UPRMT UR7, UR23, 0x9910, URZ ;  /* 0x0000991017077896 */ /* 0x000fe2000800003f */
[----:B-1----:R1:W-:Y:S03]  /*f590*/  @!P1 SYNCS.ARRIVE.TRANS64 RZ, [R13+URZ], R5 ;  /* 0x000000050dff99a7 */ /* 0x0023e6000800003f */
[----:B------:R-:W-:-:S06]  /*f5a0*/  UISETP.NE.AND UP0, UPT, UR7, 0x2, UPT ;  /* 0x000000020700788c */ /* 0x000fcc000bf05270 */
[----:B------:R-:W-:-:S13]  /*f5b0*/  PLOP3.LUT P0, PT, PT, PT, UP0, 0x80, 0x0 ;  /* 0x000000000000781c */ /* 0x000fda0003f0f008 */
[----:B-1----:R-:W-:Y:S05]  /*f5c0*/  @P0 BRA `(.L_x_308) ;  /* 0x0000000000040947 */ /* 0x002fea0003800000 */
[----:B------:R-:W-:Y:S01]  /*f5d0*/  BPT.TRAP 0x1 ;  /* 0x000000040000795c */ /* 0x000fe20000300000 */
.L_x_308:
[----:B0-----:R-:W-:Y:S01]  /*f5e0*/  IMAD R4, R3, 0x2, R0 ;  /* 0x0000000203047824 */ /* 0x001fe200078e0200 */
[----:B------:R-:W-:Y:S01]  /*f5f0*/  R2UR UR9, R13 ;  /* 0x000000000d0972ca */ /* 0x000fe200000e0000 */
[----:B------:R-:W-:Y:S01]  /*f600*/  VIADD R15, R15, 0xffffffff ;  /* 0xffffffff0f0f7836 */ /* 0x000fe20000000000 */
[----:B------:R-:W-:Y:S01]  /*f610*/  UIADD3 UR14, UP0, UR26, 0xf0, URZ ;  /* 0x000000f01a0e7890 */ /* 0x000fe2000ff1e03f */
[--C-:B------:R-:W-:Y:S01]  /*f620*/  IMAD.U32 R4, R4, 0x2000, R12.reuse ;  /* 0x0000200004047824 */ /* 0x100fe200078e000c */
[----:B------:R-:W-:Y:S01]  /*f630*/  R2UR UR11, R7 ;  /* 0x00000000070b72ca */ /* 0x000fe200000e0000 */
[C---:B------:R-:W-:Y:S01]  /*f640*/  IMAD R12, R3.reuse, 0x8000, R12 ;  /* 0x00008000030c7824 */ /* 0x040fe200078e020c */
[----:B------:R-:W-:Y:S01]  /*f650*/  R2UR UR10, R14 ;  /* 0x000000000e0a72ca */ /* 0x000fe200000e0000 */
[----:B------:R-:W-:Y:S01]  /*f660*/  UIADD3 UR30, UP1, UR26, 0x1f0, URZ ;  /* 0x000001f01a1e7890 */ /* 0x000fe2000ff3e03f */
[----:B------:R-:W-:Y:S01]  /*f670*/  R2UR UR7, R4 ;  /* 0x00000000040772ca */ /* 0x000fe200000e0000 */
[----:B------:R-:W-:Y:S01]  /*f680*/  UIADD3.X UR15, URZ, UR27, URZ, UP0, !UPT ;  /* 0x0000001b3f0f7290 */ /* 0x000fe200087fe43f */
[----:B------:R-:W-:Y:S01]  /*f690*/  R2UR UR8, R12 ;  /* 0x000000000c0872ca */ /* 0x000fe200000e0000 */
[----:B------:R-:W-:Y:S01]  /*f6a0*/  VIADD R3, R3, 0x1 ;  /* 0x0000000103037836 */ /* 0x000fe20000000000 */
[----:B------:R-:W-:Y:S01]  /*f6b0*/  R2UR UR12, R6 ;  /* 0x00000000060c72ca */ /* 0x000fe200000e0000 */
[----:B------:R-:W-:Y:S01]  /*f6c0*/  UIADD3.X UR31, URZ, UR27, URZ, UP1, !UPT ;  /* 0x0000001b3f1f7290 */ /* 0x000fe20008ffe43f */
[----:B------:R-:W-:Y:S01]  /*f6d0*/  R2UR UR21, R9 ;  /* 0x00000000091572ca */ /* 0x000fe200000e0000 */
[----:B------:R-:W-:Y:S01]  /*f6e0*/  UMOV UR22, 0x30000 ;  /* 0x0003000000167882 */ /* 0x000fe20000000000 */
[----:B------:R-:W-:Y:S01]  /*f6f0*/  ISETP.GT.AND P1, PT, R15, 0x1, PT ;  /* 0x000000010f00780c */ /* 0x000fe20003f24270 */
[----:B------:R-:W-:Y:S01]  /*f700*/  UMOV UR16, 0x0 ;  /* 0x0000000000107882 */ /* 0x000fe20000000000 */
[----:B------:R-:W-:Y:S01]  /*f710*/  UMOV UR17, 0x10000000 ;  /* 0x1000000000117882 */ /* 0x000fe20000000000 */
[----:B------:R-:W-:Y:S01]  /*f720*/  ISETP.NE.AND P0, PT, R3, 0x3, PT ;  /* 0x000000030300780c */ /* 0x000fe20003f05270 */
[----:B------:R-:W-:Y:S01]  /*f730*/  VIADD R14, R14, 0x80 ;  /* 0x000000800e0e7836 */ /* 0x000fe20000000000 */
[----:B------:R-:W-:-:S02]  /*f740*/  UIADD3 UR7, UR7, 0x100, URZ ;  /* 0x0000010007077890 */ /* 0x000fc4000fffe03f */
[----:B------:R-:W-:Y:S01]  /*f750*/  UIADD3 UR19, UR8, 0xc100, URZ ;  /* 0x0000c10008137890 */ /* 0x000fe2000fffe03f */
[----:B------:R-:W-:Y:S02]  /*f760*/  SEL R5, RZ, 0x1, P0 ;  /* 0x00000001ff057807 */ /* 0x000fe40000000000 */
[----:B------:R-:W-:Y:S02]  /*f770*/  SEL R3, R3, RZ, P0 ;  /* 0x000000ff03037207 */ /* 0x000fe40000000000 */
[----:B------:R-:W-:Y:S01]  /*f780*/  UMOV UR8, UR7 ;  /* 0x0000000700087c82 */ /* 0x000fe20008000000 */
[----:B------:R-:W-:Y:S01]  /*f790*/  LOP3.LUT R2, R2, R5, RZ, 0x3c, !PT ;  /* 0x0000000502027212 */ /* 0x000fe200078e3cff */
[----:B------:R0:W-:Y:S02]  /*f7a0*/  UTMALDG.3D.MULTICAST [UR8], [UR14], UR22, desc[UR16] ;  /* 0x000010080e0073b4 */ /* 0x0001e40008011816 */
[----:B0-----:R-:W-:Y:S01]  /*f7b0*/  UMOV UR8, UR19 ;  /* 0x0000001300087c82 */ /* 0x001fe20008000000 */
[----:B------:R-:W-:-:S02]  /*f7c0*/  UMOV UR11, UR21 ;  /* 0x00000015000b7c82 */ /* 0x000fc40008000000 */
[----:B------:R0:W-:Y:S02]  /*f7d0*/  UTMALDG.3D [UR8], [UR30], desc[UR16] ;  /* 0x000010081e0075b4 */ /* 0x0001e40008011000 */
[----:B0-----:R-:W-:Y:S05]  /*f7e0*/  @P1 BRA `(.L_x_309) ;  /* 0xfffffffc00381947 */ /* 0x001fea000383ffff */
.L_x_306:
[----:B------:R-:W-:Y:S05]  /*f7f0*/  BSYNC B1 ;  /* 0x0000000000017941 */ /* 0x000fea0003800000 */
.L_x_305:
[----:B------:R-:W2:Y:S01]  /*f800*/  LDL.LU R17, [R1+0x74] ;  /* 0x0000740001117983 */ /* 0x000ea20000300800 */
[----:B------:R-:W-:Y:S01]  /*f810*/  LOP3.LUT P1, RZ, R10, 0xff, RZ, 0xc0, !PT ;  /* 0x000000ff0aff7812 */ /* 0x000fe2000782c0ff */
[----:B------:R-:W-:Y:S01]  /*f820*/  VIADD R4, R11, UR20 ;  /* 0x000000140b047c36 */ /* 0x000fe20008000000 */
[----:B------:R-:W-:Y:S01]  /*f830*/  ULDC.64 UR8, c[0x0][0x650] ;  /* 0x0001940000087ab9 */ /* 0x000fe20000000a00 */
[----:B------:R-:W3:Y:S01]  /*f840*/  LDL.LU R16, [R1+0x78] ;  /* 0x0000780001107983 */ /* 0x000ee20000300800 */
[----:B------:R-:W-:Y:S01]  /*f850*/  IMAD.U32 R6, RZ, RZ, UR20 ;  /* 0x00000014ff067e24 */ /* 0x000fe2000f8e00ff */
[----:B------:R-:W-:Y:S01]  /*f860*/  UISETP.GE.U32.AND UP0, UPT, UR20, 0x3, UPT ;  /* 0x000000031400788c */ /* 0x000fe2000bf06070 */
[----:B------:R-:W-:Y:S01]  /*f870*/  ISETP.GT.U32.AND P0, PT, R4, 0x2, PT ;  /* 0x000000020400780c */ /* 0x000fe20003f04070 */
[----:B------:R-:W-:Y:S01]  /*f880*/  BSSY B1, `(.L_x_310) ;  /* 0x000006e000017945 */ /* 0x000fe20003800000 */
[----:B------:R-:W-:Y:S01]  /*f890*/  IMAD.MOV.U32 R7, RZ, RZ, -0x1 ;  /* 0xffffffffff077424 */ /* 0x000fe200078e00ff */
[----:B------:R-:W-:-:S02]  /*f8a0*/  PRMT R10, RZ, 0x7610, R10 ;  /* 0x00007610ff0a7816 */ /* 0x000fc4000000000a */
[----:B------:R-:W-:Y:S01]  /*f8b0*/  ISETP.LT.U32.AND P0, PT, R6, 0x3, P0 ;  /* 0x000000030600780c */ /* 0x000fe20000701070 */
[----:B------:R-:W-:Y:S01]  /*f8c0*/  IMAD.MOV.U32 R6, RZ, RZ, -0x1 ;  /* 0xffffffffff067424 */ /* 0x000fe200078e00ff */
[----:B------:R-:W0:Y:S01]  /*f8d0*/  @P1 S2R R0, SR_CgaCtaId ;  /* 0x0000000000001919 */ /* 0x000e220000008800 */
[----:B------:R-:W-:Y:S02]  /*f8e0*/  @P1 MOV R3, 0x400 ;  /* 0x0000040000031802 */ /* 0x000fe40000000f00 */
[----:B------:R-:W-:Y:S02]  /*f8f0*/  PLOP3.LUT P2, PT, PT, PT, UP0, 0x80, 0x0 ;  /* 0x000000000000781c */ /* 0x000fe40003f4f008 */
[----:B0-----:R-:W-:Y:S01]  /*f900*/  @P1 LEA R5, R0, R3, 0x18 ;  /* 0x0000000300051211 */ /* 0x001fe200078ec0ff */
[----:B------:R-:W-:-:S03]  /*f910*/  IMAD.WIDE.U32 R2, R4, -0x55555555, RZ ;  /* 0xaaaaaaab04027825 */ /* 0x000fc600078e00ff */
[----:B------:R0:W-:Y:S01]  /*f920*/  @P1 SYNCS.ARRIVE.TRANS64.A1T0 RZ, [R5+URZ+0x48], RZ ;  /* 0x000048ff05ff19a7 */ /* 0x0001e2000810003f */
[----:B------:R-:W-:Y:S02]  /*f930*/  PRMT R2, RZ, 0x7610, R2 ;  /* 0x00007610ff027816 */ /* 0x000fe40000000002 */
[----:B0-----:R-:W-:Y:S02]  /*f940*/  SHF.R.U32.HI R5, RZ, 0x1, R3 ;  /* 0x00000001ff057819 */ /* 0x001fe40000011603 */
[----:B------:R-:W-:-:S03]  /*f950*/  SEL R3, RZ, 0x1, !P0 ;  /* 0x00000001ff037807 */ /* 0x000fc60004000000 */
[----:B------:R-:W-:Y:S01]  /*f960*/  IMAD R11, R5, -0x3, R4 ;  /* 0xfffffffd050b7824 */ /* 0x000fe200078e0204 */
[----:B------:R-:W-:-:S04]  /*f970*/  LOP3.LUT R8, R8, R3, RZ, 0x3c, !PT ;  /* 0x0000000308087212 */ /* 0x000fc800078e3cff */
[----:B------:R-:W-:Y:S01]  /*f980*/  @P2 LOP3.LUT R8, R8, 0x1, R5, 0x78, !PT ;  /* 0x0000000108082812 */ /* 0x000fe200078e7805 */
[----:B------:R-:W-:Y:S01]  /*f990*/  IMAD.MOV.U32 R5, RZ, RZ, -0x1 ;  /* 0xffffffffff057424 */ /* 0x000fe200078e00ff */
[----:B---3--:R-:W-:-:S04]  /*f9a0*/  IADD3 R16, P1, R16, UR24, RZ ;  /* 0x0000001810107c10 */ /* 0x008fc8000ff3e0ff */
[----:B--2---:R-:W-:Y:S01]  /*f9b0*/  IADD3.X R17, R17, UR18, RZ, P1, !PT ;  /* 0x0000001211117c10 */ /* 0x004fe20008ffe4ff */
[----:B------:R0:W-:Y:S01]  /*f9c0*/  STL [R1+0x78], R16 ;  /* 0x0000781001007387 */ /* 0x0001e20000100800 */
[----:B------:R-:W-:-:S03]  /*f9d0*/  ISETP.GE.U32.AND P0, PT, R16, UR8, PT ;  /* 0x0000000810007c0c */ /* 0x000fc6000bf06070 */
[----:B------:R0:W-:Y:S01]  /*f9e0*/  STL [R1+0x74], R17 ;  /* 0x0000741101007387 */ /* 0x0001e20000100800 */
[----:B------:R-:W-:-:S13]  /*f9f0*/  ISETP.GE.U32.AND.EX P0, PT, R17, UR9, PT, P0 ;  /* 0x0000000911007c0c */ /* 0x000fda000bf06100 */
[----:B0-----:R-:W-:Y:S05]  /*fa00*/  @P0 BRA `(.L_x_311) ;  /* 0x0000000400540947 */ /* 0x001fea0003800000 */
[----:B------:R-:W-:Y:S01]  /*fa10*/  ULDC.64 UR8, c[0x0][0x628] ;  /* 0x00018a0000087ab9 */ /* 0x000fe20000000a00 */
[----:B------:R-:W0:Y:S01]  /*fa20*/  S2R R12, SR_CTAID.X ;  /* 0x00000000000c7919 */ /* 0x000e220000002500 */
[----:B------:R-:W-:Y:S01]  /*fa30*/  ISETP.NE.U32.AND P0, PT, RZ, UR8, PT ;  /* 0x00000008ff007c0c */ /* 0x000fe2000bf05070 */
[----:B------:R-:W-:Y:S01]  /*fa40*/  ULDC UR10, c[0x0][0x630] ;  /* 0x00018c00000a7ab9 */ /* 0x000fe20000000800 */
[----:B------:R-:W-:Y:S01]  /*fa50*/  IMAD.MOV.U32 R2, RZ, RZ, R16 ;  /* 0x000000ffff027224 */ /* 0x000fe200078e0010 */
[----:B------:R-:W1:Y:S01]  /*fa60*/  S2R R9, SR_CTAID.Y ;  /* 0x0000000000097919 */ /* 0x000e620000002600 */
[----:B------:R-:W-:Y:S01]  /*fa70*/  ISETP.NE.AND.EX P0, PT, RZ, UR9, PT, P0 ;  /* 0x00000009ff007c0c */ /* 0x000fe2000bf05300 */
[----:B------:R-:W-:-:S12]  /*fa80*/  IMAD.MOV.U32 R3, RZ, RZ, R17 ;  /* 0x000000ffff037224 */ /* 0x000fd800078e0011 */
[----:B------:R-:W-:Y:S05]  /*fa90*/  @!P0 BRA `(.L_x_312) ;  /* 0x0000000000288947 */ /* 0x000fea0003800000 */
[----:B------:R-:W-:Y:S02]  /*faa0*/  ULDC UR7, c[0x0][0x634] ;  /* 0x00018d0000077ab9 */ /* 0x000fe40000000800 */
[----:B------:R-:W-:-:S05]  /*fab0*/  IADD3 R7, P0, R16, UR7, RZ ;  /* 0x0000000710077c10 */ /* 0x000fca000ff1e0ff */
[----:B------:R-:W-:-:S04]  /*fac0*/  IMAD.X R13, RZ, RZ, R17, P0 ;  /* 0x000000ffff0d7224 */ /* 0x000fc800000e0611 */
[----:B------:R-:W-:-:S04]  /*fad0*/  IMAD.WIDE.U32 R4, R13, UR8, RZ ;  /* 0x000000080d047c25 */ /* 0x000fc8000f8e00ff */
[----:B------:R-:W-:-:S04]  /*fae0*/  IMAD.WIDE.U32 R4, P0, R7, UR9, R4 ;  /* 0x0000000907047c25 */ /* 0x000fc8000f800004 */
[----:B------:R-:W-:-:S04]  /*faf0*/  IMAD.WIDE.U32 R6, R7, UR8, RZ ;  /* 0x0000000807067c25 */ /* 0x000fc8000f8e00ff */
[----:B------:R-:W-:Y:S01]  /*fb00*/  IMAD.X R3, RZ, RZ, RZ, P0 ;  /* 0x000000ffff037224 */ /* 0x000fe200000e06ff */
[----:B------:R-:W-:Y:S01]  /*fb10*/  IADD3 RZ, P0, R7, R4, RZ ;  /* 0x0000000407ff7210 */ /* 0x000fe20007f1e0ff */
[----:B------:R-:W-:-:S04]  /*fb20*/  IMAD.MOV.U32 R2, RZ, RZ, R5 ;  /* 0x000000ffff027224 */ /* 0x000fc800078e0005 */
[----:B------:R-:W-:-:S08]  /*fb30*/  IMAD.WIDE.U32.X R2, R13, UR9, R2, P0 ;  /* 0x000000090d027c25 */ /* 0x000fd000080e0402 */
.L_x_312:
[--C-:B------:R-:W-:Y:S01]  /*fb40*/  SHF.R.U64 R6, R2, UR10, R3.reuse ;  /* 0x0000000a02067c19 */ /* 0x100fe20008001203 */
[----:B------:R-:W-:Y:S01]  /*fb50*/  ULDC.64 UR8, c[0x0][0x620] ;  /* 0x0001880000087ab9 */ /* 0x000fe20000000a00 */
[----:B------:R-:W-:Y:S01]  /*fb60*/  SHF.R.U32.HI R2, RZ, UR10, R3 ;  /* 0x0000000aff027c19 */ /* 0x000fe20008011603 */
[----:B------:R-:W-:Y:S01]  /*fb70*/  IMAD.MOV.U32 R3, RZ, RZ, R17 ;  /* 0x000000ffff037224 */ /* 0x000fe200078e0011 */
[----:B------:R-:W-:Y:S01]  /*fb80*/  IADD3 R5, P0, RZ, -R6, RZ ;  /* 0x80000006ff057210 */ /* 0x000fe20007f1e0ff */
[----:B------:R-:W-:Y:S01]  /*fb90*/  ULDC UR7, c[0x0][0x150] ;  /* 0x0000540000077ab9 */ /* 0x000fe20000000800 */
[----:B0-----:R-:W-:Y:S01]  /*fba0*/  I2FP.F32.U32 R7, R12 ;  /* 0x0000000c00077245 */ /* 0x001fe20000201000 */
[----:B------:R-:W0:Y:S01]  /*fbb0*/  LDC R19, c[0x0][0x144] ;  /* 0x00005100ff137b82 */ /* 0x000e220000000800 */
[----:B------:R-:W-:Y:S01]  /*fbc0*/  ULDC.64 UR10, c[0x0][0x640] ;  /* 0x00019000000a7ab9 */ /* 0x000fe20000000a00 */
[----:B------:R-:W-:Y:S01]  /*fbd0*/  IMAD.X R2, RZ, RZ, ~R2, P0 ;  /* 0x000000ffff027224 */ /* 0x000fe200000e0e02 */
[----:B------:R-:W-:-:S03]  /*fbe0*/  ISETP.NE.U32.AND P0, PT, RZ, UR10, PT ;  /* 0x0000000aff007c0c */ /* 0x000fc6000bf05070 */
[----:B------:R-:W-:Y:S01]  /*fbf0*/  IMAD R4, R2, UR8, RZ ;  /* 0x0000000802047c24 */ /* 0x000fe2000f8e02ff */
[----:B------:R-:W-:Y:S01]  /*fc00*/  ISETP.NE.AND.EX P0, PT, RZ, UR11, PT, P0 ;  /* 0x0000000bff007c0c */ /* 0x000fe2000bf05300 */
[----:B------:R-:W-:Y:S01]  /*fc10*/  IMAD.MOV.U32 R2, RZ, RZ, R16 ;  /* 0x000000ffff027224 */ /* 0x000fe200078e0010 */
[----:B------:R-:W2:Y:S03]  /*fc20*/  LDC R14, c[0x0][0x148] ;  /* 0x00005200ff0e7b82 */ /* 0x000ea60000000800 */
[----:B------:R-:W-:Y:S01]  /*fc30*/  IMAD.WIDE.U32 R2, R5, UR8, R2 ;  /* 0x0000000805027c25 */ /* 0x000fe2000f8e0002 */
[----:B------:R-:W-:-:S03]  /*fc40*/  ULDC UR8, c[0x0][0x154] ;  /* 0x0000550000087ab9 */ /* 0x000fc60000000800 */
[----:B------:R-:W-:Y:S02]  /*fc50*/  IMAD R5, R5, UR9, R4 ;  /* 0x0000000905057c24 */ /* 0x000fe4000f8e0204 */
[----:B------:R-:W-:Y:S01]  /*fc60*/  FMUL R4, R7, UR7 ;  /* 0x0000000707047c20 */ /* 0x000fe20008400000 */
[----:B------:R-:W-:Y:S01]  /*fc70*/  ULDC UR7, c[0x0][0x618] ;  /* 0x0001860000077ab9 */ /* 0x000fe20000000800 */
[----:B------:R-:W-:Y:S01]  /*fc80*/  ULDC UR9, c[0x0][0x608] ;  /* 0x0001820000097ab9 */ /* 0x000fe20000000800 */
[----:B------:R-:W-:-:S03]  /*fc90*/  IMAD.IADD R3, R3, 0x1, R5 ;  /* 0x0000000103037824 */ /* 0x000fc600078e0205 */
[----:B------:R-:W3:Y:S02]  /*fca0*/  F2I.U32.TRUNC.NTZ R4, R4 ;  /* 0x0000000400047305 */ /* 0x000ee4000020f000 */
[----:B------:R-:W-:Y:S02]  /*fcb0*/  SHF.R.U64 R7, R2, UR7, R3 ;  /* 0x0000000702077c19 */ /* 0x000fe40008001203 */
[----:B-1----:R-:W-:-:S05]  /*fcc0*/  I2FP.F32.U32 R2, R9 ;  /* 0x0000000900027245 */ /* 0x002fca0000201000 */
[----:B------:R-:W-:Y:S01]  /*fcd0*/  FMUL R5, R2, UR8 ;  /* 0x0000000802057c20 */ /* 0x000fe20008400000 */
[----:B------:R-:W-:Y:S01]  /*fce0*/  SHF.R.U32.HI R2, RZ, UR7, R3 ;  /* 0x00000007ff027c19 */ /* 0x000fe20008011603 */
[----:B------:R-:W-:Y:S02]  /*fcf0*/  ULDC UR7, c[0x0][0x658] ;  /* 0x0001960000077ab9 */ /* 0x000fe40000000800 */
[----:B------:R1:W4:Y:S01]  /*fd00*/  F2I.U32.TRUNC.NTZ R16, R5 ;  /* 0x0000000500107305 */ /* 0x000322000020f000 */
[----:B------:R-:W-:Y:S01]  /*fd10*/  SHF.R.U64 R15, R7, UR9, R2 ;  /* 0x00000009070f7c19 */ /* 0x000fe20008001202 */
[----:B---3--:R-:W-:Y:S01]  /*fd20*/  IMAD.MOV R4, RZ, RZ, -R4 ;  /* 0x000000ffff047224 */ /* 0x008fe200078e0a04 */
[----:B------:R-:W-:-:S03]  /*fd30*/  SHF.R.U32.HI R2, RZ, UR9, R2 ;  /* 0x00000009ff027c19 */ /* 0x000fc60008011602 */
[----:B0-----:R-:W-:Y:S01]  /*fd40*/  IMAD R12, R19, R4, R12 ;  /* 0x00000004130c7224 */ /* 0x001fe200078e020c */
[--C-:B------:R-:W-:Y:S02]  /*fd50*/  SHF.R.U64 R13, R15, UR7, R2.reuse ;  /* 0x000000070f0d7c19 */ /* 0x100fe40008001202 */
[----:B------:R-:W-:-:S03]  /*fd60*/  SHF.R.U32.HI R17, RZ, UR7, R2 ;  /* 0x00000007ff117c19 */ /* 0x000fc60008011602 */
[----:B------:R-:W-:Y:S02]  /*fd70*/  IMAD.MOV.U32 R2, RZ, RZ, R13 ;  /* 0x000000ffff027224 */ /* 0x000fe400078e000d */
[----:B------:R-:W-:Y:S01]  /*fd80*/  IMAD.MOV.U32 R3, RZ, RZ, R17 ;  /* 0x000000ffff037224 */ /* 0x000fe200078e0011 */
[----:B-12-4-:R-:W-:Y:S06]  /*fd90*/  @!P0 BRA `(.L_x_313) ;  /* 0x0000000000288947 */ /* 0x016fec0003800000 */
[----:B------:R-:W-:Y:S02]  /*fda0*/  ULDC UR7, c[0x0][0x64c] ;  /* 0x0001930000077ab9 */ /* 0x000fe40000000800 */
[----:B------:R-:W-:-:S05]  /*fdb0*/  IADD3 R3, P0, R13, UR7, RZ ;  /* 0x000000070d037c10 */ /* 0x000fca000ff1e0ff */
[----:B------:R-:W-:-:S04]  /*fdc0*/  IMAD.X R17, RZ, RZ, R17, P0 ;  /* 0x000000ffff117224 */ /* 0x000fc800000e0611 */
[----:B------:R-:W-:-:S04]  /*fdd0*/  IMAD.WIDE.U32 R4, R17, UR10, RZ ;  /* 0x0000000a11047c25 */ /* 0x000fc8000f8e00ff */
[----:B------:R-:W-:-:S04]  /*fde0*/  IMAD.WIDE.U32 R4, P0, R3, UR11, R4 ;  /* 0x0000000b03047c25 */ /* 0x000fc8000f800004 */
[----:B------:R-:W-:-:S04]  /*fdf0*/  IMAD.WIDE.U32 R2, R3, UR10, RZ ;  /* 0x0000000a03027c25 */ /* 0x000fc8000f8e00ff */
[----:B------:R-:W-:Y:S01]  /*fe00*/  IMAD.MOV.U32 R2, RZ, RZ, R5 ;  /* 0x000000ffff027224 */ /* 0x000fe200078e0005 */
[----:B------:R-:W-:Y:S01]  /*fe10*/  IADD3 RZ, P1, R3, R4, RZ ;  /* 0x0000000403ff7210 */ /* 0x000fe20007f3e0ff */
[----:B------:R-:W-:-:S04]  /*fe20*/  IMAD.X R3, RZ, RZ, RZ, P0 ;  /* 0x000000ffff037224 */ /* 0x000fc800000e06ff */
[----:B------:R-:W-:-:S08]  /*fe30*/  IMAD.WIDE.U32.X R2, R17, UR11, R2, P1 ;  /* 0x0000000b11027c25 */ /* 0x000fd000088e0402 */
.L_x_313:
[----:B------:R-:W-:Y:S01]  /*fe40*/  ULDC UR7, c[0x0][0x648] ;  /* 0x0001920000077ab9 */ /* 0x000fe20000000800 */
[----:B------:R-:W-:Y:S01]  /*fe50*/  LOP3.LUT R15, R15, UR6, RZ, 0xc0, !PT ;  /* 0x000000060f0f7c12 */ /* 0x000fe2000f8ec0ff */
[----:B------:R-:W-:Y:S01]  /*fe60*/  IMAD.MOV R16, RZ, RZ, -R16 ;  /* 0x000000ffff107224 */ /* 0x000fe200078e0a10 */
[----:B------:R-:W-:Y:S01]  /*fe70*/  SHF.R.U64 R2, R2, UR7, R3 ;  /* 0x0000000702027c19 */ /* 0x000fe20008001203 */
[----:B------:R-:W-:Y:S01]  /*fe80*/  ULDC UR7, c[0x0][0x638] ;  /* 0x00018e0000077ab9 */ /* 0x000fe20000000800 */
[----:B------:R-:W-:Y:S01]  /*fe90*/  ULDC UR8, c[0x0][0x610] ;  /* 0x0001840000087ab9 */ /* 0x000fe20000000800 */
[----:B------:R-:W-:Y:S02]  /*fea0*/  @P3 IMAD R12, R14, R16, R9 ;  /* 0x000000100e0c3224 */ /* 0x000fe400078e0209 */
[----:B------:R-:W-:Y:S02]  /*feb0*/  IMAD.MOV R4, RZ, RZ, -R2 ;  /* 0x000000ffff047224 */ /* 0x000fe400078e0a02 */
[----:B------:R-:W-:Y:S01]  /*fec0*/  IMAD R5, R2, UR5, R15 ;  /* 0x0000000502057c24 */ /* 0x000fe2000f8e020f */
[----:B------:R-:W-:Y:S01]  /*fed0*/  LOP3.LUT R2, R7, UR4, RZ, 0xc0, !PT ;  /* 0x0000000407027c12 */ /* 0x000fe2000f8ec0ff */
[----:B------:R-:W-:Y:S01]  /*fee0*/  IMAD R13, R4, UR7, R13 ;  /* 0x00000007040d7c24 */ /* 0x000fe2000f8e020d */
[----:B------:R-:W-:Y:S01]  /*fef0*/  ULDC UR7, c[0x0][0x600] ;  /* 0x0001800000077ab9 */ /* 0x000fe20000000800 */
[----:B------:R-:W-:-:S02]  /*ff00*/  IMAD R5, R5, UR8, R12 ;  /* 0x0000000805057c24 */ /* 0x000fc4000f8e020c */
[----:B------:R-:W-:Y:S02]  /*ff10*/  IMAD R4, R13, UR7, R2 ;  /* 0x000000070d047c24 */ /* 0x000fe4000f8e0202 */
[----:B------:R-:W-:-:S03]  /*ff20*/  IMAD.MOV.U32 R3, RZ, RZ, 0x1 ;  /* 0x00000001ff037424 */ /* 0x000fc600078e00ff */
[----:B------:R-:W-:Y:S02]  /*ff30*/  SEL R7, R4, R5, !P3 ;  /* 0x0000000504077207 */ /* 0x000fe40005800000 */
[----:B------:R-:W-:Y:S02]  /*ff40*/  PRMT R2, R3, 0x7610, R2 ;  /* 0x0000761003027816 */ /* 0x000fe40000000002 */
[----:B------:R-:W-:-:S07]  /*ff50*/  SEL R5, R5, R4, !P3 ;  /* 0x0000000405057207 */ /* 0x000fce0005800000 */
.L_x_311:
[----:B------:R-:W-:Y:S05]  /*ff60*/  BSYNC B1 ;  /* 0x0000000000017941 */ /* 0x000fea0003800000 */
.L_x_310:
[----:B------:R-:W-:-:S13]  /*ff70*/  LOP3.LUT P0, RZ, R2, 0xff, RZ, 0xc0, !PT ;  /* 0x000000ff02ff7812 */ /* 0x000fda000780c0ff */
[----:B------:R-:W-:Y:S05]  /*ff80*/  @P0 BRA `(.L_x_314) ;  /* 0xfffffff400180947 */ /* 0x000fea000383ffff */
[----:B------:R-:W-:Y:S05]  /*ff90*/  BSYNC B0 ;  /* 0x0000000000007941 */ /* 0x000fea0003800000 */
.L_x_303:
[----:B------:R-:W-:-:S03]  /*ffa0*/  UMOV UR7, 0xffffffff ;  /* 0xffffffff00077882 */ /* 0x000fc60000000000 */
[----:B------:R-:W-:Y:S05]  /*ffb0*/  BRA.DIV UR7, `(.L_x_315) ;  /* 0x0000000607047947 */ /* 0x000fea000b800000 */
[----:B------:R-:W-:-:S13]  /*ffc0*/  ELECT P0, URZ, PT ;  /* 0x00000000003f782f */ /* 0x000fda0003800000 */
.L_x_328:
[----:B------:R-:W-:Y:S04]  /*ffd0*/  BSSY B0, `(.L_x_316) ;  /* 0x0000023000007945 */ /* 0x000fe80003800000 */
[----:B------:R-:W-:Y:S05]  /*ffe0*/  @!P0 BRA `(.L_x_317) ;  /* 0x0000000000848947 */ /* 0x000fea0003800000 */
[----:B------:R-:W-:-:S04]  /*fff0*/  ULOP3.LUT UR7, UR13, 0x2, URZ, 0xfc, !UPT ;  /* 0x000000020d077892 */ /* 0x000fc8000f8efc3f */
[----:B------:R-:W-:-:S06]  /*10000*/  UISETP.NE.AND UP0, UPT, UR7, 0x3, UPT ;  /* 0x000000030700788c */ /* 0x000fcc000bf05270 */
[----:B------:R-:W-:-:S13]  /*10010*/  PLOP3.LUT P0, PT, PT, PT, UP0, 0x80, 0x0 ;  /* 0x000000000000781c */ /* 0x000fda0003f0f008 */
[----:B------:R-:W-:Y:S05]  /*10020*/  @!P0 BRA `(.L_x_318) ;  /* 0x0000000000048947 */ /* 0x000fea0003800000 */
[----:B------:R-:W-:Y:S01]  /*10030*/  BPT.TRAP 0x1 ;  /* 0x000000040000795c */ /* 0x000fe20000300000 */
.L_x_318:
[----:B------:R-:W0:Y:S01]  /*10040*/  S2R R3, SR_CgaCtaId ;  /* 0x0000000000037919 */ /* 0x000e220000008800 */
[----:B------:R-:W-:Y:S02]  /*10050*/  MOV R0, 0x400 ;  /* 0x0000040000007802 */ /* 0x000fe40000000f00 */
[----:B------:R-:W-:Y:S02]  /*10060*/  SHF.L.U32 R2, R8, 0x1f, RZ ;  /* 0x0000001f08027819 */ /* 0x000fe400000006ff */
[----:B0-----:R-:W-:-:S05]  /*10070*/  LEA R0, R3, R0, 0x18 ;  /* 0x0000000003007211 */ /* 0x001fca00078ec0ff */
[----:B------:R-:W-:-:S04]  /*10080*/  VIADD R0, R0, 0x18 ;  /* 0x0000001800007836 */ /* 0x000fc80000000000 */
[C---:B------:R-:W-:Y:S02]  /*10090*/  IMAD R7, R11.reuse, 0x8, R0 ;  /* 0x000000080b077824 */ /* 0x040fe400078e0200 */
[----:B------:R-:W-:Y:S02]  /*100a0*/  VIADD R11, R11, 0x1 ;  /* 0x000000010b0b7836 */ /* 0x000fe40000000000 */
[----:B------:R-:W0:Y:S03]  /*100b0*/  SYNCS.PHASECHK.TRANS64.TRYWAIT P0, [R7+URZ], R2 ;  /* 0x00000002070075a7 */ /* 0x000e26000800017f */
[----:B------:R-:W-:-:S04]  /*100c0*/  ISETP.NE.AND P1, PT, R11, 0x3, PT ;  /* 0x000000030b00780c */ /* 0x000fc80003f25270 */
[----:B------:R-:W-:Y:S02]  /*100d0*/  SEL R3, RZ, 0x1, P1 ;  /* 0x00000001ff037807 */ /* 0x000fe40000800000 */
[----:B------:R-:W-:Y:S02]  /*100e0*/  SEL R11, R11, RZ, P1 ;  /* 0x000000ff0b0b7207 */ /* 0x000fe40000800000 */
[----:B------:R-:W-:-:S03]  /*100f0*/  LOP3.LUT R9, R8, R3, RZ, 0x3c, !PT ;  /* 0x0000000308097212 */ /* 0x000fc600078e3cff */
[----:B------:R-:W-:Y:S01]  /*10100*/  IMAD R6, R11, 0x8, R0 ;  /* 0x000000080b067824 */ /* 0x000fe200078e0200 */
[----:B------:R-:W-:Y:S01]  /*10110*/  SHF.L.U32 R5, R9, 0x1f, RZ ;  /* 0x0000001f09057819 */ /* 0x000fe200000006ff */
[----:B0-----:R-:W-:Y:S06]  /*10120*/  @!P0 BRA `(.L_x_319) ;  /* 0x0000000000c88947 */ /* 0x001fec0003800000 */
.L_x_329:
[----:B------:R-:W1:Y:S01]  /*10130*/  SYNCS.PHASECHK.TRANS64.TRYWAIT P0, [R6+URZ], R5 ;  /* 0x00000005060075a7 */ /* 0x000e62000800017f */
[----:B0-----:R-:W-:-:S05]  /*10140*/  VIADD R2, R11, 0x1 ;  /* 0x000000010b027836 */ /* 0x001fca0000000000 */
[----:B------:R-:W-:-:S04]  /*10150*/  ISETP.NE.AND P1, PT, R2, 0x3, PT ;  /* 0x000000030200780c */ /* 0x000fc80003f25270 */
[----:B------:R-:W-:Y:S02]  /*10160*/  SEL R4, RZ, 0x1, P1 ;  /* 0x00000001ff047807 */ /* 0x000fe40000800000 */
[----:B------:R-:W-:Y:S02]  /*10170*/  SEL R3, R2, RZ, P1 ;  /* 0x000000ff02037207 */ /* 0x000fe40000800000 */
[----:B------:R-:W-:Y:S01]  /*10180*/  LOP3.LUT R4, R9, R4, RZ, 0x3c, !PT ;  /* 0x0000000409047212 */ /* 0x000fe200078e3cff */
[----:B-1----:R-:W-:Y:S06]  /*10190*/  @!P0 BRA `(.L_x_320) ;  /* 0x0000000000c08947 */ /* 0x002fec0003800000 */
.L_x_330:
[----:B------:R-:W-:Y:S01]  /*101a0*/  IMAD R3, R3, 0x8, R0 ;  /* 0x0000000803037824 */ /* 0x000fe200078e0200 */
[----:B------:R-:W-:-:S07]  /*101b0*/  SHF.L.U32 R0, R4, 0x1f, RZ ;  /* 0x0000001f04007819 */ /* 0x000fce00000006ff */
.L_x_321:
[----:B-1----:R1:W2:Y:S02]  /*101c0*/  SYNCS.PHASECHK.TRANS64.TRYWAIT P0, [R3+URZ], R0 ;  /* 0x00000000030075a7 */ /* 0x0022a4000800017f */
[----:B--2---:R-:W-:Y:S05]  /*101d0*/  @!P0 NANOSLEEP.SYNCS 0x989680 ;  /* 0x009896800000895d */ /* 0x004fea0003900000 */
[----:B------:R-:W2:Y:S02]  /*101e0*/  @!P0 SYNCS.PHASECHK.TRANS64 P0, [R3+URZ], R0 ;  /* 0x00000000030085a7 */ /* 0x000ea4000800007f */
[----:B--2---:R-:W-:Y:S05]  /*101f0*/  @!P0 BRA `(.L_x_321) ;  /* 0xfffffffc00f08947 */ /* 0x004fea000383ffff */
.L_x_317:
[----:B------:R-:W-:Y:S05]  /*10200*/  BSYNC B0 ;  /* 0x0000000000007941 */ /* 0x000fea0003800000 */
.L_x_316:
[----:B------:R-:W-:Y:S05]  /*10210*/  EXIT ;  /* 0x000000000000794d */ /* 0x000fea0003800000 */
.L_x_21:
[----:B-1----:R-:W-:-:S04]  /*10220*/  IMAD.U32 R3, RZ, RZ, UR6 ;  /* 0x00000006ff037e24 */ /* 0x002fc8000f8e00ff */
[----:B------:R1:W2:Y:S03]  /*10230*/  SYNCS.PHASECHK.TRANS64.TRYWAIT P1, [R3+URZ], R0 ;  /* 0x00000000030075a7 */ /* 0x0002a6000802017f */
[----:B--2---:R-:W-:Y:S05]  /*10240*/  @!P1 NANOSLEEP.SYNCS 0x989680 ;  /* 0x009896800000995d */ /* 0x004fea0003900000 */
[----:B------:R-:W2:Y:S02]  /*10250*/  @!P1 SYNCS.PHASECHK.TRANS64 P1, [R3+URZ], R0 ;  /* 0x00000000030095a7 */ /* 0x000ea4000802007f */
[----:B--2---:R-:W-:Y:S05]  /*10260*/  @!P1 BRA `(.L_x_21) ;  /* 0xfffffffc00ec9947 */ /* 0x004fea000383ffff */
[----:B------:R-:W-:Y:S05]  /*10270*/  BRA `(.L_x_20) ;  /* 0xffffff1800bc7947 */ /* 0x000fea000383ffff */
.L_x_27:
[----:B-----5:R2:W-:Y:S02]  /*10280*/  STL [R1+0x84], R0 ;  /* 0x0000840001007387 */ /* 0x0205e40000100800 */
[----:B--2---:R-:W-:-:S04]  /*10290*/  IMAD.U32 R0, RZ, RZ, UR9 ;  /* 0x00000009ff007e24 */ /* 0x004fc8000f8e00ff */
[----:B------:R2:W3:Y:S03]  /*102a0*/  SYNCS.PHASECHK.TRANS64.TRYWAIT P1, [R0+URZ], R229 ;  /* 0x000000e5000075a7 */ /* 0x0004e6000802017f */
[----:B---3--:R-:W-:Y:S05]  /*102b0*/  @!P1 NANOSLEEP.SYNCS 0x989680 ;  /* 0x009896800000995d */ /* 0x008fea0003900000 */
[----:B------:R2:W3:Y:S02]  /*102c0*/  @!P1 SYNCS.PHASECHK.TRANS64 P1, [R0+URZ], R229 ;  /* 0x000000e5000095a7 */ /* 0x0004e4000802007f */
[----:B--2---:R2:W5:Y:S02]  /*102d0*/  LDL.LU R0, [R1+0x84] ;  /* 0x0000840001007983 */ /* 0x0045640000300800 */
[----:B--23--:R-:W-:Y:S05]  /*102e0*/  @!P1 BRA `(.L_x_27) ;  /* 0xfffffffc00e49947 */ /* 0x00cfea000383ffff */
[----:B------:R-:W-:Y:S05]  /*102f0*/  BRA `(.L_x_26) ;  /* 0xffffff2c00607947 */ /* 0x000fea000383ffff */
.L_x_304:
[----:B------:R-:W-:Y:S01]  /*10300*/  BSSY B1, `(.L_x_322) ;  /* 0x0000006000017945 */ /* 0x000fe20003800000 */
[----:B------:R-:W-:-:S07]  /*10310*/  IMAD.MOV.U32 R2, RZ, RZ, -0x1 ;  /* 0xffffffffff027424 */ /* 0x000fce00078e00ff */
[----:B------:R-:W-:Y:S05]  /*10320*/  WARPSYNC.COLLECTIVE R2, `(.L_x_323) ;  /* 0x00000000020c7348 */ /* 0x000fea0003c00000 */
[----:B------:R-:W-:Y:S02]  /*10330*/  ELECT P0, UR62, PT ;  /* 0x00000000003e782f */ /* 0x000fe40003800000 */
[----:B------:R-:W-:Y:S01]  /*10340*/  MOV R2, UR62 ;  /* 0x0000003e00027c02 */ /* 0x000fe20008000f00 */
[----:B------:R-:W-:Y:S10]  /*10350*/  ENDCOLLECTIVE ;  /* 0x000000000000791b */ /* 0x000ff40003800000 */
.L_x_323:
[----:B------:R-:W-:Y:S05]  /*10360*/  BSYNC B1 ;  /* 0x0000000000017941 */ /* 0x000fea0003800000 */
.L_x_322:
[----:B------:R-:W-:Y:S05]  /*10370*/  BRA `(.L_x_324) ;  /* 0xfffffff000287947 */ /* 0x000fea000383ffff */
.L_x_307:
[----:B0-----:R0:W2:Y:S02]  /*10380*/  SYNCS.PHASECHK.TRANS64.TRYWAIT P0, [R13+URZ+0x18], R4 ;  /* 0x000018040d0075a7 */ /* 0x0010a4000800017f */
[----:B--2---:R-:W-:Y:S05]  /*10390*/  @!P0 NANOSLEEP.SYNCS 0x989680 ;  /* 0x009896800000895d */ /* 0x004fea0003900000 */
[----:B------:R-:W2:Y:S02]  /*103a0*/  @!P0 SYNCS.PHASECHK.TRANS64 P0, [R13+URZ+0x18], R4 ;  /* 0x000018040d0085a7 */ /* 0x000ea4000800007f */
[----:B--2---:R-:W-:Y:S05]  /*103b0*/  @!P0 BRA `(.L_x_307) ;  /* 0xfffffffc00f08947 */ /* 0x004fea000383ffff */
[----:B------:R-:W-:Y:S05]  /*103c0*/  BRA `(.L_x_325) ;  /* 0xfffffff0006c7947 */ /* 0x000fea000383ffff */
.L_x_315:
[----:B------:R-:W-:Y:S01]  /*103d0*/  BSSY B0, `(.L_x_326) ;  /* 0x0000006000007945 */ /* 0x000fe20003800000 */
[----:B------:R-:W-:-:S07]  /*103e0*/  IMAD.MOV.U32 R2, RZ, RZ, -0x1 ;  /* 0xffffffffff027424 */ /* 0x000fce00078e00ff */
[----:B------:R-:W-:Y:S05]  /*103f0*/  WARPSYNC.COLLECTIVE R2, `(.L_x_327) ;  /* 0x00000000020c7348 */ /* 0x000fea0003c00000 */
[----:B------:R-:W-:Y:S02]  /*10400*/  ELECT P0, UR62, PT ;  /* 0x00000000003e782f */ /* 0x000fe40003800000 */
[----:B------:R-:W-:Y:S01]  /*10410*/  MOV R2, UR62 ;  /* 0x0000003e00027c02 */ /* 0x000fe20008000f00 */
[----:B------:R-:W-:Y:S10]  /*10420*/  ENDCOLLECTIVE ;  /* 0x000000000000791b */ /* 0x000ff40003800000 */
.L_x_327:
[----:B------:R-:W-:Y:S05]  /*10430*/  BSYNC B0 ;  /* 0x0000000000007941 */ /* 0x000fea0003800000 */
.L_x_326:
[----:B------:R-:W-:Y:S05]  /*10440*/  BRA `(.L_x_328) ;  /* 0xfffffff800e07947 */ /* 0x000fea000383ffff */
.L_x_319:
[----:B0-----:R0:W1:Y:S02]  /*10450*/  SYNCS.PHASECHK.TRANS64.TRYWAIT P0, [R7+URZ], R2 ;  /* 0x00000002070075a7 */ /* 0x001064000800017f */
[----:B-1----:R-:W-:Y:S05]  /*10460*/  @!P0 NANOSLEEP.SYNCS 0x989680 ;  /* 0x009896800000895d */ /* 0x002fea0003900000 */
[----:B------:R-:W1:Y:S02]  /*10470*/  @!P0 SYNCS.PHASECHK.TRANS64 P0, [R7+URZ], R2 ;  /* 0x00000002070085a7 */ /* 0x000e64000800007f */
[----:B-1----:R-:W-:Y:S05]  /*10480*/  @!P0 BRA `(.L_x_319) ;  /* 0xfffffffc00f08947 */ /* 0x002fea000383ffff */
[----:B------:R-:W-:Y:S05]  /*10490*/  BRA `(.L_x_329) ;  /* 0xfffffffc00247947 */ /* 0x000fea000383ffff */
.L_x_320:
[----:B0-----:R0:W1:Y:S02]  /*104a0*/  SYNCS.PHASECHK.TRANS64.TRYWAIT P0, [R6+URZ], R5 ;  /* 0x00000005060075a7 */ /* 0x001064000800017f */
[----:B-1----:R-:W-:Y:S05]  /*104b0*/  @!P0 NANOSLEEP.SYNCS 0x989680 ;  /* 0x009896800000895d */ /* 0x002fea0003900000 */
[----:B------:R-:W1:Y:S02]  /*104c0*/  @!P0 SYNCS.PHASECHK.TRANS64 P0, [R6+URZ], R5 ;  /* 0x00000005060085a7 */ /* 0x000e64000800007f */
[----:B-1----:R-:W-:Y:S05]  /*104d0*/  @!P0 BRA `(.L_x_320) ;  /* 0xfffffffc00f08947 */ /* 0x002fea000383ffff */
[----:B------:R-:W-:Y:S05]  /*104e0*/  BRA `(.L_x_330) ;  /* 0xfffffffc002c7947 */ /* 0x000fea000383ffff */
.L_x_331:
[----:B------:R-:W-:-:S00]  /*104f0*/  BRA `(.L_x_331) ;  /* 0xfffffffc00fc7947 */ /* 0x000fc0000383ffff */
[----:B------:R-:W-:-:S00]  /*10500*/  NOP ;  /* 0x0000000000007918 */ /* 0x000fc00000000000 */
[----:B------:R-:W-:-:S00]  /*10510*/  NOP ;  /* 0x0000000000007918 */ /* 0x000fc00000000000 */
[----:B------:R-:W-:-:S00]  /*10520*/  NOP ;  /* 0x0000000000007918 */ /* 0x000fc00000000000 */
[----:B------:R-:W-:-:S00]  /*10530*/  NOP ;  /* 0x0000000000007918 */ /* 0x000fc00000000000 */
[----:B------:R-:W-:-:S00]  /*10540*/  NOP ;  /* 0x0000000000007918 */ /* 0x000fc00000000000 */
[----:B------:R-:W-:-:S00]  /*10550*/  NOP ;  /* 0x0000000000007918 */ /* 0x000fc00000000000 */
[----:B------:R-:W-:-:S00]  /*10560*/  NOP ;  /* 0x0000000000007918 */ /* 0x000fc00000000000 */
[----:B------:R-:W-:-:S00]  /*10570*/  NOP ;  /* 0x0000000000007918 */ /* 0x000fc00000000000 */
.L_x_332:


//--------------------- .nv.shared._ZN7cutlass13device_kernelINS_4gemm6kernel13GemmUniversalIN4cute5tupleIJiiiiEEENS1_10collective13CollectiveMmaINS1_37MainloopSm90TmaGmmaWarpSpecializedFP8ILi3ENS5_IJNS4_1CILi1EEENSA_ILi2EEESB_EEENS1_35KernelTmaWarpSpecializedCooperativeEEENS5_IJNSA_ILi128EEENSA_ILi256EEESG_EEENS_12float_e5m2_tENS5_IJlSB_lEEESJ_SK_NS4_8TiledMMAINS4_8MMA_AtomIJNS4_4SM904GMMA31MMA_64x256x32_F32E5M2E5M2_SS_TNILNSO_7ScaleInE1ELSQ_1EEEEEENS4_6LayoutINS5_IJSC_SB_SB_EEENS5_IJSB_NSA_ILi0EEESV_EEEEENS5_IJNS4_10UnderscoreESY_SY_EEEEENS4_23SM90_TMA_LOAD_MULTICASTENS4_14ComposedLayoutINS4_7SwizzleILi3ELi4ELi3EEENS4_18smem_ptr_flag_bitsILi8EEENST_INS5_IJNSA_ILi8EEESG_EEENS5_IJSG_SB_EEEEEEEvNS4_8identityENS4_13SM90_TMA_LOADES1B_vS1C_EENS_8epilogue10collective6detail29Sm90TmaWarpSpecializedAdapterINS1G_15DefaultEpilogueISJ_SK_SK_NS1F_6thread17LinearCombinationISJ_Li1EffLNS1K_9ScaleType4KindE0ELNS_15FloatRoundStyleE2ESJ_EENS1_15EpilogueDefaultEEEEEvvEEEEvNT_6ParamsE --------------------------
	.section	.nv.shared._ZN7cutlass13device_kernelINS_4gemm6kernel13GemmUniversalIN4cute5tupleIJiiiiEEENS1_10collective13CollectiveMmaINS1_37MainloopSm90TmaGmmaWarpSpecializedFP8ILi3ENS5_IJNS4_1CILi1EEENSA_ILi2EEESB_EEENS1_35KernelTmaWarpSpecializedCooperativeEEENS5_IJNSA_ILi128EEENSA_ILi256EEESG_EEENS_12float_e5m2_tENS5_IJlSB_lEEESJ_SK_NS4_8TiledMMAINS4_8MMA_AtomIJNS4_4SM904GMMA31MMA_64x256x32_F32E5M2E5M2_SS_TNILNSO_7ScaleInE1ELSQ_1EEEEEENS4_6LayoutINS5_IJSC_SB_SB_EEENS5_IJSB_NSA_ILi0EEESV_EEEEENS5_IJNS4_10UnderscoreESY_SY_EEEEENS4_23SM90_TMA_LOAD_MULTICASTENS4_14ComposedLayoutINS4_7SwizzleILi3ELi4ELi3EEENS4_18smem_ptr_flag_bitsILi8EEENST_INS5_IJNSA_ILi8EEESG_EEENS5_IJSG_SB_EEEEEEEvNS4_8identityENS4_13SM90_TMA_LOADES1B_vS1C_EENS_8epilogue10collective6detail29Sm90TmaWarpSpecializedAdapterINS1G_15DefaultEpilogueISJ_SK_SK_NS1F_6thread17LinearCombinationISJ_Li1EffLNS1K_9ScaleType4KindE0ELNS_15FloatRoundStyleE2ESJ_EENS1_15EpilogueDefaultEEEEEvvEEEEvNT_6ParamsE,"aw",@nobits
	.sectionflags	@""
	.align	16
	.zero		1024


//--------------------- .nv.shared.reserved.0     --------------------------
	.section	.nv.shared.reserved.0,"aw",@nobits
	.weak		__nv_reservedSMEM_offset_0_alias
	.size		__nv_reservedSMEM_offset_0_alias, 0, 0
	.other		__nv_reservedSMEM_offset_0_alias,@"STO_CUDA_RESERVED_SHARED STV_DEFAULT"
__nv_reservedSMEM_offset_0_alias:
	.zero		0


//--------------------- .nv.global                --------------------------
	.section	.nv.global,"aw",@nobits
.nv.global:
	.type		_ZN39_INTERNAL_80f98dcd_4_k_cu_539549f7_45924cute1_E,@object
	.size		_ZN39_INTERNAL_80f98dcd_4_k_cu_539549f7_45924cute1_E,(_ZN39_INTERNAL_80f98dcd_4_k_cu_539549f7_45924cuda3std3__45__cpo6cbeginE - _ZN39_INTERNAL_80f98dcd_4_k_cu_539549f7_45924cute1_E)
_ZN39_INTERNAL_80f98dcd_4_k_cu_539549f7_45924cute1_E:
	.zero		1
	.type		_ZN39_INTERNAL_80f98dcd_4_k_cu_539549f7_45924cuda3std3__45__cpo6cbeginE,@object
	.size		_ZN39_INTERNAL_80f98dcd_4_k_cu_539549f7_45924cuda3std3__45__cpo6cbeginE,(_ZN39_INTERNAL_80f98dcd_4_k_cu_539549f7_45924cuda3std3__48in_placeE - _ZN39_INTERNAL_80f98dcd_4_k_cu_539549f7_45924cuda3std3__45__cpo6cbeginE)
_ZN39_INTERNAL_80f98dcd_4_k_cu_539549f7_45924cuda3std3__45__cpo6cbeginE:
	.zero		1
	.type		_ZN39_INTERNAL_80f98dcd_4_k_cu_539549f7_45924cuda3std3__48in_placeE,@object
	.size		_ZN39_INTERNAL_80f98dcd_4_k_cu_539549f7_45924cuda3std3__48in_placeE,(_ZN39_INTERNAL_80f98dcd_4_k_cu_539549f7_45924cuda3std6ranges3__45__cpo9iter_moveE - _ZN39_INTERNAL_80f98dcd_4_k_cu_539549f7_45924cuda3std3__48in_placeE)
_ZN39_INTERNAL_80f98dcd_4_k_cu_539549f7_45924cuda3std3__48in_placeE:
	.zero		1
	.type		_ZN39_INTERNAL_80f98dcd_4_k_cu_539549f7_45924cuda3std6ranges3__45__cpo9iter_moveE,@object
	.size		_ZN39_INTERNAL_80f98dcd_4_k_cu_539549f7_45924cuda3std6ranges3__45__cpo9iter_moveE,(_ZN39_INTERNAL_80f98dcd_4_k_cu_539549f7_45924cuda3std3__45__cpo5beginE - _ZN39_INTERNAL_80f98dcd_4_k_cu_539549f7_45924cuda3std6ranges3__45__cpo9iter_moveE)
_ZN39_INTERNAL_80f98dcd_4_k_cu_539549f7_45924cuda3std6ranges3__45__cpo9iter_moveE:
	.zero		1
	.type		_ZN39_INTERNAL_80f98dcd_4_k_cu_539549f7_45924cuda3std3__45__cpo5beginE,@object
	.size		_ZN39_INTERNAL_80f98dcd_4_k_cu_539549f7_45924cuda3std3__45__cpo5beginE,(_ZN39_INTERNAL_80f98dcd_4_k_cu_539549f7_45924cuda3std3__441_GLOBAL__N__80f98dcd_4_k_cu_539549f7_45926ignoreE - _ZN39_INTERNAL_80f98dcd_4_k_cu_539549f7_45924cuda3std3__45__cpo5beginE)
_ZN39_INTERNAL_80f98dcd_4_k_cu_539549f7_45924cuda3std3__45__cpo5beginE:
	.zero		1
	.type		_ZN39_INTERNAL_80f98dcd_4_k_cu_539549f7_45924cuda3std3__441_GLOBAL__N__80f98dcd_4_k_cu_539549f7_45926ignoreE,@object
	.size		_ZN39_INTERNAL_80f98dcd_4_k_cu_539549f7_45924cuda3std3__441_GLOBAL__N__80f98dcd_4_k_cu_539549f7_45926ignoreE,(_ZN39_INTERNAL_80f98dcd_4_k_cu_539549f7_45924cute7productE - _ZN39_INTERNAL_80f98dcd_4_k_cu_539549f7_45924cuda3std3__441_GLOBAL__N__80f98dcd_4_k_cu_539549f7_45926ignoreE)
_ZN39_INTERNAL_80f98dcd_4_k_cu_539549f7_45924cuda3std3__441_GLOBAL__N__80f98dcd_4_k_cu_539549f7_45926ignoreE:
	.zero		1
	.type		_ZN39_INTERNAL_80f98dcd_4_k_cu_539549f7_45924cute7productE,@object
	.size		_ZN39_INTERNAL_80f98dcd_4_k_cu_539549f7_45924cute7productE,(_ZN39_INTERNAL_80f98dcd_4_k_cu_539549f7_45924cuda3std3__45__cpo3endE - _ZN39_INTERNAL_80f98dcd_4_k_cu_539549f7_45924cute7productE)
_ZN39_INTERNAL_80f98dcd_4_k_cu_539549f7_45924cute7productE:
	.zero		1
	.type		_ZN39_INTERNAL_80f98dcd_4_k_cu_539549f7_45924cuda3std3__45__cpo3endE,@object
	.size		_ZN39_INTERNAL_80f98dcd_4_k_cu_539549f7_45924cuda3std3__45__cpo3endE,(_ZN39_INTERNAL_80f98dcd_4_k_cu_539549f7_45924cuda3std3__419piecewise_constructE - _ZN39_INTERNAL_80f98dcd_4_k_cu_539549f7_45924cuda3std3__45__cpo3endE)
_ZN39_INTERNAL_80f98dcd_4_k_cu_539549f7_45924cuda3std3__45__cpo3endE:
	.zero		1
	.type		_ZN39_INTERNAL_80f98dcd_4_k_cu_539549f7_45924cuda3std3__419piecewise_constructE,@object
	.size		_ZN39_INTERNAL_80f98dcd_4_k_cu_539549f7_45924cuda3std3__419piecewise_constructE,(_ZN39_INTERNAL_80f98dcd_4_k_cu_539549f7_45924cuda3std3__45__cpo4cendE - _ZN39_INTERNAL_80f98dcd_4_k_cu_539549f7_45924cuda3std3__419piecewise_constructE)
_ZN39_INTERNAL_80f98dcd_4_k_cu_539549f7_45924cuda3std3__419piecewise_constructE:
	.zero		1
	.type		_ZN39_INTERNAL_80f98dcd_4_k_cu_539549f7_45924cuda3std3__45__cpo4cendE,@object
	.size		_ZN39_INTERNAL_80f98dcd_4_k_cu_539549f7_45924cuda3std3__45__cpo4cendE,(_ZN39_INTERNAL_80f98dcd_4_k_cu_539549f7_45924cuda3std6ranges3__45__cpo4swapE - _ZN39_INTERNAL_80f98dcd_4_k_cu_539549f7_45924cuda3std3__45__cpo4cendE)
_ZN39_INTERNAL_80f98dcd_4_k_cu_539549f7_45924cuda3std3__45__cpo4cendE:
	.zero		1
	.type		_ZN39_INTERNAL_80f98dcd_4_k_cu_539549f7_45924cuda3std6ranges3__45__cpo4swapE,@object
	.size		_ZN39_INTERNAL_80f98dcd_4_k_cu_539549f7_45924cuda3std6ranges3__45__cpo4swapE,(.L_7 - _ZN39_INTERNAL_80f98dcd_4_k_cu_539549f7_45924cuda3std6ranges3__45__cpo4swapE)
_ZN39_INTERNAL_80f98dcd_4_k_cu_539549f7_45924cuda3std6ranges3__45__cpo4swapE:
	.zero		1
.L_7:


//--------------------- .nv.constant0._ZN7cutlass13device_kernelINS_4gemm6kernel13GemmUniversalIN4cute5tupleIJiiiiEEENS1_10collective13CollectiveMmaINS1_37MainloopSm90TmaGmmaWarpSpecializedFP8ILi3ENS5_IJNS4_1CILi1EEENSA_ILi2EEESB_EEENS1_35KernelTmaWarpSpecializedCooperativeEEENS5_IJNSA_ILi128EEENSA_ILi256EEESG_EEENS_12float_e5m2_tENS5_IJlSB_lEEESJ_SK_NS4_8TiledMMAINS4_8MMA_AtomIJNS4_4SM904GMMA31MMA_64x256x32_F32E5M2E5M2_SS_TNILNSO_7ScaleInE1ELSQ_1EEEEEENS4_6LayoutINS5_IJSC_SB_SB_EEENS5_IJSB_NSA_ILi0EEESV_EEEEENS5_IJNS4_10UnderscoreESY_SY_EEEEENS4_23SM90_TMA_LOAD_MULTICASTENS4_14ComposedLayoutINS4_7SwizzleILi3ELi4ELi3EEENS4_18smem_ptr_flag_bitsILi8EEENST_INS5_IJNSA_ILi8EEESG_EEENS5_IJSG_SB_EEEEEEEvNS4_8identityENS4_13SM90_TMA_LOADES1B_vS1C_EENS_8epilogue10collective6detail29Sm90TmaWarpSpecializedAdapterINS1G_15DefaultEpilogueISJ_SK_SK_NS1F_6thread17LinearCombinationISJ_Li1EffLNS1K_9ScaleType4KindE0ELNS_15FloatRoundStyleE2ESJ_EENS1_15EpilogueDefaultEEEEEvvEEEEvNT_6ParamsE --------------------------
	.section	.nv.constant0._ZN7cutlass13device_kernelINS_4gemm6kernel13GemmUniversalIN4cute5tupleIJiiiiEEENS1_10collective13CollectiveMmaINS1_37MainloopSm90TmaGmmaWarpSpecializedFP8ILi3ENS5_IJNS4_1CILi1EEENSA_ILi2EEESB_EEENS1_35KernelTmaWarpSpecializedCooperativeEEENS5_IJNSA_ILi128EEENSA_ILi256EEESG_EEENS_12float_e5m2_tENS5_IJlSB_lEEESJ_SK_NS4_8TiledMMAINS4_8MMA_AtomIJNS4_4SM904GMMA31MMA_64x256x32_F32E5M2E5M2_SS_TNILNSO_7ScaleInE1ELSQ_1EEEEEENS4_6LayoutINS5_IJSC_SB_SB_EEENS5_IJSB_NSA_ILi0EEESV_EEEEENS5_IJNS4_10UnderscoreESY_SY_EEEEENS4_23SM90_TMA_LOAD_MULTICASTENS4_14ComposedLayoutINS4_7SwizzleILi3ELi4ELi3EEENS4_18smem_ptr_flag_bitsILi8EEENST_INS5_IJNSA_ILi8EEESG_EEENS5_IJSG_SB_EEEEEEEvNS4_8identityENS4_13SM90_TMA_LOADES1B_vS1C_EENS_8epilogue10collective6detail29Sm90TmaWarpSpecializedAdapterINS1G_15DefaultEpilogueISJ_SK_SK_NS1F_6thread17LinearCombinationISJ_Li1EffLNS1K_9ScaleType4KindE0ELNS_15FloatRoundStyleE2ESJ_EENS1_15EpilogueDefaultEEEEEvvEEEEvNT_6ParamsE,"a",@progbits
	.sectionflags	@""
	.align	4
.nv.constant0._ZN7cutlass13device_kernelINS_4gemm6kernel13GemmUniversalIN4cute5tupleIJiiiiEEENS1_10collective13CollectiveMmaINS1_37MainloopSm90TmaGmmaWarpSpecializedFP8ILi3ENS5_IJNS4_1CILi1EEENSA_ILi2EEESB_EEENS1_35KernelTmaWarpSpecializedCooperativeEEENS5_IJNSA_ILi128EEENSA_ILi256EEESG_EEENS_12float_e5m2_tENS5_IJlSB_lEEESJ_SK_NS4_8TiledMMAINS4_8MMA_AtomIJNS4_4SM904GMMA31MMA_64x256x32_F32E5M2E5M2_SS_TNILNSO_7ScaleInE1ELSQ_1EEEEEENS4_6LayoutINS5_IJSC_SB_SB_EEENS5_IJSB_NSA_ILi0EEESV_EEEEENS5_IJNS4_10UnderscoreESY_SY_EEEEENS4_23SM90_TMA_LOAD_MULTICASTENS4_14ComposedLayoutINS4_7SwizzleILi3ELi4ELi3EEENS4_18smem_ptr_flag_bitsILi8EEENST_INS5_IJNSA_ILi8EEESG_EEENS5_IJSG_SB_EEEEEEEvNS4_8identityENS4_13SM90_TMA_LOADES1B_vS1C_EENS_8epilogue10collective6detail29Sm90TmaWarpSpecializedAdapterINS1G_15DefaultEpilogueISJ_SK_SK_NS1F_6thread17LinearCombinationISJ_Li1EffLNS1K_9ScaleType4KindE0ELNS_15FloatRoundStyleE2ESJ_EENS1_15EpilogueDefaultEEEEEvvEEEEvNT_6ParamsE:
	.zero		1664


//--------------------- SYMBOLS --------------------------

	.type		.nv.reservedSmem.offset0,@object
	.size		.nv.reservedSmem.offset0,0x4
